//
// Generated by NVIDIA NVVM Compiler
//
// Compiler Build ID: CL-36424714
// Cuda compilation tools, release 13.0, V13.0.88
// Based on NVVM 20.0.0
//

.version 9.0
.target sm_100
.address_size 64

	// .globl	_Z9GillespiePiiPfiS_ffiP17curandStateMtgp32
.extern .func  (.param .b64 func_retval0) malloc
(
	.param .b64 malloc_param_0
)
;
.func  (.param .b64 func_retval0) __internal_accurate_pow
(
	.param .b64 __internal_accurate_pow_param_0,
	.param .b64 __internal_accurate_pow_param_1
)
;
.global .align 4 .b8 precalc_xorwow_matrix[102400];
.global .align 4 .b8 precalc_xorwow_offset_matrix[102400];
.global .align 4 .b8 mrg32k3aM1[2304];
.global .align 4 .b8 mrg32k3aM2[2304];
.global .align 4 .b8 mrg32k3aM1SubSeq[2016];
.global .align 4 .b8 mrg32k3aM2SubSeq[2016];
.global .align 4 .b8 mrg32k3aM1Seq[2304];
.global .align 4 .b8 mrg32k3aM2Seq[2304];
.const .align 8 .b8 __cr_lgamma_table[72];

.visible .entry _Z9GillespiePiiPfiS_ffiP17curandStateMtgp32(
	.param .u64 .ptr .align 1 _Z9GillespiePiiPfiS_ffiP17curandStateMtgp32_param_0,
	.param .u32 _Z9GillespiePiiPfiS_ffiP17curandStateMtgp32_param_1,
	.param .u64 .ptr .align 1 _Z9GillespiePiiPfiS_ffiP17curandStateMtgp32_param_2,
	.param .u32 _Z9GillespiePiiPfiS_ffiP17curandStateMtgp32_param_3,
	.param .u64 .ptr .align 1 _Z9GillespiePiiPfiS_ffiP17curandStateMtgp32_param_4,
	.param .f32 _Z9GillespiePiiPfiS_ffiP17curandStateMtgp32_param_5,
	.param .f32 _Z9GillespiePiiPfiS_ffiP17curandStateMtgp32_param_6,
	.param .u32 _Z9GillespiePiiPfiS_ffiP17curandStateMtgp32_param_7,
	.param .u64 .ptr .align 1 _Z9GillespiePiiPfiS_ffiP17curandStateMtgp32_param_8
)
{
	.reg .pred 	%p<127>;
	.reg .b16 	%rs<54>;
	.reg .b32 	%r<307>;
	.reg .b32 	%f<208>;
	.reg .b64 	%rd<158>;
	.reg .b64 	%fd<99>;

	ld.param.u64 	%rd27, [_Z9GillespiePiiPfiS_ffiP17curandStateMtgp32_param_0];
	ld.param.u32 	%r78, [_Z9GillespiePiiPfiS_ffiP17curandStateMtgp32_param_1];
	ld.param.u64 	%rd28, [_Z9GillespiePiiPfiS_ffiP17curandStateMtgp32_param_2];
	ld.param.u32 	%r79, [_Z9GillespiePiiPfiS_ffiP17curandStateMtgp32_param_3];
	ld.param.u64 	%rd29, [_Z9GillespiePiiPfiS_ffiP17curandStateMtgp32_param_4];
	ld.param.f32 	%f188, [_Z9GillespiePiiPfiS_ffiP17curandStateMtgp32_param_5];
	ld.param.f32 	%f42, [_Z9GillespiePiiPfiS_ffiP17curandStateMtgp32_param_6];
	ld.param.u32 	%r80, [_Z9GillespiePiiPfiS_ffiP17curandStateMtgp32_param_7];
	ld.param.u64 	%rd26, [_Z9GillespiePiiPfiS_ffiP17curandStateMtgp32_param_8];
	cvta.to.global.u64 	%rd1, %rd28;
	cvta.to.global.u64 	%rd2, %rd27;
	cvta.to.global.u64 	%rd3, %rd29;
	mul.wide.s32 	%rd30, %r79, 4;
	{ // callseq 0, 0
	.param .b64 param0;
	st.param.b64 	[param0], %rd30;
	.param .b64 retval0;
	call.uni (retval0), 
	malloc, 
	(
	param0
	);
	ld.param.b64 	%rd31, [retval0];
	} // callseq 0
	mov.u32 	%r1, %ctaid.x;
	mov.u32 	%r2, %ntid.x;
	mov.u32 	%r3, %tid.x;
	mad.lo.s32 	%r4, %r1, %r2, %r3;
	setp.geu.f32 	%p1, %f188, %f42;
	@%p1 bra 	$L__BB0_88;
	cvta.to.global.u64 	%rd32, %rd26;
	mul.wide.u32 	%rd33, %r1, 4112;
	add.s64 	%rd5, %rd32, %rd33;
	mov.u32 	%r81, %ntid.z;
	mov.u32 	%r82, %ntid.y;
	mul.lo.s32 	%r83, %r81, %r82;
	mul.lo.s32 	%r5, %r83, %r2;
	mov.u32 	%r84, %tid.z;
	mov.u32 	%r85, %tid.y;
	mad.lo.s32 	%r86, %r2, %r85, %r3;
	mad.lo.s32 	%r6, %r83, %r84, %r86;
	and.b32  	%r7, %r79, 15;
	and.b32  	%r8, %r79, 7;
	and.b32  	%r9, %r78, 7;
	and.b32  	%r10, %r78, 3;
	and.b32  	%r11, %r79, 3;
	and.b32  	%r12, %r78, 2147483644;
	bra.uni 	$L__BB0_11;
$L__BB0_2:
	setp.eq.s32 	%p120, %r9, 0;
	@%p120 bra 	$L__BB0_10;
	add.s32 	%r261, %r9, -1;
	setp.lt.u32 	%p121, %r261, 3;
	@%p121 bra 	$L__BB0_5;
	add.s32 	%r262, %r291, %r74;
	mul.wide.s32 	%rd138, %r262, 4;
	add.s64 	%rd139, %rd3, %rd138;
	ld.global.u32 	%r263, [%rd139];
	mad.lo.s32 	%r264, %r291, %r80, %r4;
	mul.wide.s32 	%rd140, %r264, 4;
	add.s64 	%rd141, %rd2, %rd140;
	ld.global.u32 	%r265, [%rd141];
	add.s32 	%r266, %r265, %r263;
	st.global.u32 	[%rd141], %r266;
	ld.global.u32 	%r267, [%rd139+4];
	mul.wide.s32 	%rd142, %r80, 4;
	add.s64 	%rd143, %rd141, %rd142;
	ld.global.u32 	%r268, [%rd143];
	add.s32 	%r269, %r268, %r267;
	st.global.u32 	[%rd143], %r269;
	ld.global.u32 	%r270, [%rd139+8];
	add.s64 	%rd144, %rd143, %rd142;
	ld.global.u32 	%r271, [%rd144];
	add.s32 	%r272, %r271, %r270;
	st.global.u32 	[%rd144], %r272;
	ld.global.u32 	%r273, [%rd139+12];
	add.s64 	%rd145, %rd144, %rd142;
	ld.global.u32 	%r274, [%rd145];
	add.s32 	%r275, %r274, %r273;
	st.global.u32 	[%rd145], %r275;
	add.s32 	%r291, %r291, 4;
$L__BB0_5:
	setp.eq.s32 	%p122, %r10, 0;
	@%p122 bra 	$L__BB0_10;
	setp.eq.s32 	%p123, %r10, 1;
	@%p123 bra 	$L__BB0_8;
	add.s32 	%r276, %r291, %r74;
	mul.wide.s32 	%rd146, %r276, 4;
	add.s64 	%rd147, %rd3, %rd146;
	ld.global.u32 	%r277, [%rd147];
	mad.lo.s32 	%r278, %r291, %r80, %r4;
	mul.wide.s32 	%rd148, %r278, 4;
	add.s64 	%rd149, %rd2, %rd148;
	ld.global.u32 	%r279, [%rd149];
	add.s32 	%r280, %r279, %r277;
	st.global.u32 	[%rd149], %r280;
	ld.global.u32 	%r281, [%rd147+4];
	mul.wide.s32 	%rd150, %r80, 4;
	add.s64 	%rd151, %rd149, %rd150;
	ld.global.u32 	%r282, [%rd151];
	add.s32 	%r283, %r282, %r281;
	st.global.u32 	[%rd151], %r283;
	add.s32 	%r291, %r291, 2;
$L__BB0_8:
	and.b32  	%r284, %r78, 1;
	setp.eq.b32 	%p124, %r284, 1;
	not.pred 	%p125, %p124;
	@%p125 bra 	$L__BB0_10;
	add.s32 	%r285, %r291, %r74;
	mul.wide.s32 	%rd152, %r285, 4;
	add.s64 	%rd153, %rd3, %rd152;
	ld.global.u32 	%r286, [%rd153];
	mad.lo.s32 	%r287, %r291, %r80, %r4;
	mul.wide.s32 	%rd154, %r287, 4;
	add.s64 	%rd155, %rd2, %rd154;
	ld.global.u32 	%r288, [%rd155];
	add.s32 	%r289, %r288, %r286;
	st.global.u32 	[%rd155], %r289;
$L__BB0_10:
	setp.geu.f32 	%p126, %f188, %f42;
	@%p126 bra 	$L__BB0_88;
$L__BB0_11:
	setp.lt.s32 	%p2, %r79, 1;
	mov.f32 	%f205, 0f00000000;
	@%p2 bra 	$L__BB0_62;
	setp.lt.s32 	%p3, %r78, 1;
	@%p3 bra 	$L__BB0_49;
	mov.f32 	%f205, 0f00000000;
	mov.b32 	%r293, 0;
$L__BB0_14:
	setp.lt.u32 	%p13, %r78, 4;
	mul.wide.u32 	%rd41, %r293, 4;
	add.s64 	%rd42, %rd1, %rd41;
	ld.global.f32 	%f191, [%rd42];
	add.s64 	%rd6, %rd31, %rd41;
	st.f32 	[%rd6], %f191;
	mul.lo.s32 	%r19, %r293, %r78;
	mad.lo.s32 	%r93, %r293, %r80, %r4;
	mul.wide.s32 	%rd43, %r93, 4;
	add.s64 	%rd7, %rd2, %rd43;
	mov.b32 	%r295, 0;
	@%p13 bra 	$L__BB0_33;
	mov.b32 	%r294, 0;
$L__BB0_16:
	add.s32 	%r95, %r294, %r19;
	mul.wide.u32 	%rd44, %r95, 4;
	add.s64 	%rd8, %rd3, %rd44;
	ld.global.u32 	%r21, [%rd8];
	setp.gt.s32 	%p14, %r21, -1;
	@%p14 bra 	$L__BB0_20;
	ld.global.u32 	%r22, [%rd7];
	neg.s32 	%r96, %r21;
	cvt.rn.f64.s32 	%fd22, %r22;
	cvt.rn.f64.u32 	%fd23, %r96;
	{
	.reg .b32 %temp; 
	mov.b64 	{%temp, %r23}, %fd22;
	}
	{
	.reg .b32 %temp; 
	mov.b64 	{%temp, %r24}, %fd23;
	}
	shr.u32 	%r97, %r24, 20;
	and.b32  	%r98, %r97, 2047;
	add.s32 	%r99, %r98, -1012;
	mov.b64 	%rd45, %fd23;
	shl.b64 	%rd46, %rd45, %r99;
	setp.eq.s64 	%p15, %rd46, -9223372036854775808;
	abs.f64 	%fd24, %fd22;
	{ // callseq 1, 0
	.param .b64 param0;
	st.param.f64 	[param0], %fd24;
	.param .b64 param1;
	st.param.f64 	[param1], %fd23;
	.param .b64 retval0;
	call.uni (retval0), 
	__internal_accurate_pow, 
	(
	param0, 
	param1
	);
	ld.param.f64 	%fd25, [retval0];
	} // callseq 1
	setp.lt.s32 	%p16, %r23, 0;
	neg.f64 	%fd27, %fd25;
	selp.f64 	%fd28, %fd27, %fd25, %p15;
	selp.f64 	%fd92, %fd28, %fd25, %p16;
	setp.ne.s32 	%p17, %r22, 0;
	@%p17 bra 	$L__BB0_19;
	selp.b32 	%r100, %r23, 0, %p15;
	setp.lt.s32 	%p19, %r24, 0;
	or.b32  	%r101, %r100, 2146435072;
	selp.b32 	%r102, %r101, %r100, %p19;
	mov.b32 	%r103, 0;
	mov.b64 	%fd92, {%r103, %r102};
$L__BB0_19:
	setp.eq.s32 	%p20, %r22, 1;
	selp.f64 	%fd29, 0d3FF0000000000000, %fd92, %p20;
	cvt.f64.f32 	%fd30, %f191;
	mul.f64 	%fd31, %fd29, %fd30;
	cvt.rn.f32.f64 	%f191, %fd31;
	st.f32 	[%rd6], %f191;
$L__BB0_20:
	ld.global.u32 	%r25, [%rd8+4];
	setp.gt.s32 	%p21, %r25, -1;
	@%p21 bra 	$L__BB0_24;
	ld.global.u32 	%r26, [%rd7];
	neg.s32 	%r104, %r25;
	cvt.rn.f64.s32 	%fd32, %r26;
	cvt.rn.f64.u32 	%fd33, %r104;
	{
	.reg .b32 %temp; 
	mov.b64 	{%temp, %r27}, %fd32;
	}
	{
	.reg .b32 %temp; 
	mov.b64 	{%temp, %r28}, %fd33;
	}
	shr.u32 	%r105, %r28, 20;
	and.b32  	%r106, %r105, 2047;
	add.s32 	%r107, %r106, -1012;
	mov.b64 	%rd47, %fd33;
	shl.b64 	%rd48, %rd47, %r107;
	setp.eq.s64 	%p22, %rd48, -9223372036854775808;
	abs.f64 	%fd34, %fd32;
	{ // callseq 2, 0
	.param .b64 param0;
	st.param.f64 	[param0], %fd34;
	.param .b64 param1;
	st.param.f64 	[param1], %fd33;
	.param .b64 retval0;
	call.uni (retval0), 
	__internal_accurate_pow, 
	(
	param0, 
	param1
	);
	ld.param.f64 	%fd35, [retval0];
	} // callseq 2
	setp.lt.s32 	%p23, %r27, 0;
	neg.f64 	%fd37, %fd35;
	selp.f64 	%fd38, %fd37, %fd35, %p22;
	selp.f64 	%fd93, %fd38, %fd35, %p23;
	setp.ne.s32 	%p24, %r26, 0;
	@%p24 bra 	$L__BB0_23;
	selp.b32 	%r108, %r27, 0, %p22;
	setp.lt.s32 	%p26, %r28, 0;
	or.b32  	%r109, %r108, 2146435072;
	selp.b32 	%r110, %r109, %r108, %p26;
	mov.b32 	%r111, 0;
	mov.b64 	%fd93, {%r111, %r110};
$L__BB0_23:
	setp.eq.s32 	%p27, %r26, 1;
	selp.f64 	%fd39, 0d3FF0000000000000, %fd93, %p27;
	cvt.f64.f32 	%fd40, %f191;
	mul.f64 	%fd41, %fd39, %fd40;
	cvt.rn.f32.f64 	%f191, %fd41;
	st.f32 	[%rd6], %f191;
$L__BB0_24:
	ld.global.u32 	%r29, [%rd8+8];
	setp.gt.s32 	%p28, %r29, -1;
	@%p28 bra 	$L__BB0_28;
	ld.global.u32 	%r30, [%rd7];
	neg.s32 	%r112, %r29;
	cvt.rn.f64.s32 	%fd42, %r30;
	cvt.rn.f64.u32 	%fd43, %r112;
	{
	.reg .b32 %temp; 
	mov.b64 	{%temp, %r31}, %fd42;
	}
	{
	.reg .b32 %temp; 
	mov.b64 	{%temp, %r32}, %fd43;
	}
	shr.u32 	%r113, %r32, 20;
	and.b32  	%r114, %r113, 2047;
	add.s32 	%r115, %r114, -1012;
	mov.b64 	%rd49, %fd43;
	shl.b64 	%rd50, %rd49, %r115;
	setp.eq.s64 	%p29, %rd50, -9223372036854775808;
	abs.f64 	%fd44, %fd42;
	{ // callseq 3, 0
	.param .b64 param0;
	st.param.f64 	[param0], %fd44;
	.param .b64 param1;
	st.param.f64 	[param1], %fd43;
	.param .b64 retval0;
	call.uni (retval0), 
	__internal_accurate_pow, 
	(
	param0, 
	param1
	);
	ld.param.f64 	%fd45, [retval0];
	} // callseq 3
	setp.lt.s32 	%p30, %r31, 0;
	neg.f64 	%fd47, %fd45;
	selp.f64 	%fd48, %fd47, %fd45, %p29;
	selp.f64 	%fd94, %fd48, %fd45, %p30;
	setp.ne.s32 	%p31, %r30, 0;
	@%p31 bra 	$L__BB0_27;
	selp.b32 	%r116, %r31, 0, %p29;
	setp.lt.s32 	%p33, %r32, 0;
	or.b32  	%r117, %r116, 2146435072;
	selp.b32 	%r118, %r117, %r116, %p33;
	mov.b32 	%r119, 0;
	mov.b64 	%fd94, {%r119, %r118};
$L__BB0_27:
	setp.eq.s32 	%p34, %r30, 1;
	selp.f64 	%fd49, 0d3FF0000000000000, %fd94, %p34;
	cvt.f64.f32 	%fd50, %f191;
	mul.f64 	%fd51, %fd49, %fd50;
	cvt.rn.f32.f64 	%f191, %fd51;
	st.f32 	[%rd6], %f191;
$L__BB0_28:
	ld.global.u32 	%r33, [%rd8+12];
	setp.gt.s32 	%p35, %r33, -1;
	@%p35 bra 	$L__BB0_32;
	ld.global.u32 	%r34, [%rd7];
	neg.s32 	%r120, %r33;
	cvt.rn.f64.s32 	%fd52, %r34;
	cvt.rn.f64.u32 	%fd53, %r120;
	{
	.reg .b32 %temp; 
	mov.b64 	{%temp, %r35}, %fd52;
	}
	{
	.reg .b32 %temp; 
	mov.b64 	{%temp, %r36}, %fd53;
	}
	shr.u32 	%r121, %r36, 20;
	and.b32  	%r122, %r121, 2047;
	add.s32 	%r123, %r122, -1012;
	mov.b64 	%rd51, %fd53;
	shl.b64 	%rd52, %rd51, %r123;
	setp.eq.s64 	%p36, %rd52, -9223372036854775808;
	abs.f64 	%fd54, %fd52;
	{ // callseq 4, 0
	.param .b64 param0;
	st.param.f64 	[param0], %fd54;
	.param .b64 param1;
	st.param.f64 	[param1], %fd53;
	.param .b64 retval0;
	call.uni (retval0), 
	__internal_accurate_pow, 
	(
	param0, 
	param1
	);
	ld.param.f64 	%fd55, [retval0];
	} // callseq 4
	setp.lt.s32 	%p37, %r35, 0;
	neg.f64 	%fd57, %fd55;
	selp.f64 	%fd58, %fd57, %fd55, %p36;
	selp.f64 	%fd95, %fd58, %fd55, %p37;
	setp.ne.s32 	%p38, %r34, 0;
	@%p38 bra 	$L__BB0_31;
	selp.b32 	%r124, %r35, 0, %p36;
	setp.lt.s32 	%p40, %r36, 0;
	or.b32  	%r125, %r124, 2146435072;
	selp.b32 	%r126, %r125, %r124, %p40;
	mov.b32 	%r127, 0;
	mov.b64 	%fd95, {%r127, %r126};
$L__BB0_31:
	setp.eq.s32 	%p41, %r34, 1;
	selp.f64 	%fd59, 0d3FF0000000000000, %fd95, %p41;
	cvt.f64.f32 	%fd60, %f191;
	mul.f64 	%fd61, %fd59, %fd60;
	cvt.rn.f32.f64 	%f191, %fd61;
	st.f32 	[%rd6], %f191;
$L__BB0_32:
	add.s32 	%r294, %r294, 4;
	setp.eq.s32 	%p42, %r294, %r12;
	mov.u32 	%r295, %r12;
	@%p42 bra 	$L__BB0_33;
	bra.uni 	$L__BB0_16;
$L__BB0_33:
	setp.eq.s32 	%p43, %r10, 0;
	@%p43 bra 	$L__BB0_48;
	add.s32 	%r128, %r295, %r19;
	mul.wide.u32 	%rd53, %r128, 4;
	add.s64 	%rd54, %rd3, %rd53;
	ld.global.u32 	%r39, [%rd54];
	setp.gt.s32 	%p44, %r39, -1;
	@%p44 bra 	$L__BB0_38;
	ld.global.u32 	%r40, [%rd7];
	neg.s32 	%r129, %r39;
	cvt.rn.f64.s32 	%fd62, %r40;
	cvt.rn.f64.u32 	%fd63, %r129;
	{
	.reg .b32 %temp; 
	mov.b64 	{%temp, %r41}, %fd62;
	}
	{
	.reg .b32 %temp; 
	mov.b64 	{%temp, %r42}, %fd63;
	}
	shr.u32 	%r130, %r42, 20;
	and.b32  	%r131, %r130, 2047;
	add.s32 	%r132, %r131, -1012;
	mov.b64 	%rd55, %fd63;
	shl.b64 	%rd56, %rd55, %r132;
	setp.eq.s64 	%p45, %rd56, -9223372036854775808;
	abs.f64 	%fd64, %fd62;
	{ // callseq 5, 0
	.param .b64 param0;
	st.param.f64 	[param0], %fd64;
	.param .b64 param1;
	st.param.f64 	[param1], %fd63;
	.param .b64 retval0;
	call.uni (retval0), 
	__internal_accurate_pow, 
	(
	param0, 
	param1
	);
	ld.param.f64 	%fd65, [retval0];
	} // callseq 5
	setp.lt.s32 	%p46, %r41, 0;
	neg.f64 	%fd67, %fd65;
	selp.f64 	%fd68, %fd67, %fd65, %p45;
	selp.f64 	%fd96, %fd68, %fd65, %p46;
	setp.ne.s32 	%p47, %r40, 0;
	@%p47 bra 	$L__BB0_37;
	selp.b32 	%r133, %r41, 0, %p45;
	setp.lt.s32 	%p49, %r42, 0;
	or.b32  	%r134, %r133, 2146435072;
	selp.b32 	%r135, %r134, %r133, %p49;
	mov.b32 	%r136, 0;
	mov.b64 	%fd96, {%r136, %r135};
$L__BB0_37:
	setp.eq.s32 	%p50, %r40, 1;
	selp.f64 	%fd69, 0d3FF0000000000000, %fd96, %p50;
	cvt.f64.f32 	%fd70, %f191;
	mul.f64 	%fd71, %fd69, %fd70;
	cvt.rn.f32.f64 	%f191, %fd71;
	st.f32 	[%rd6], %f191;
$L__BB0_38:
	setp.eq.s32 	%p51, %r10, 1;
	@%p51 bra 	$L__BB0_48;
	cvt.u64.u32 	%rd57, %r19;
	cvt.u64.u32 	%rd58, %r295;
	add.s64 	%rd59, %rd58, %rd57;
	shl.b64 	%rd60, %rd59, 2;
	add.s64 	%rd14, %rd3, %rd60;
	ld.global.u32 	%r43, [%rd14+4];
	setp.gt.s32 	%p52, %r43, -1;
	@%p52 bra 	$L__BB0_43;
	ld.global.u32 	%r44, [%rd7];
	neg.s32 	%r137, %r43;
	cvt.rn.f64.s32 	%fd72, %r44;
	cvt.rn.f64.u32 	%fd73, %r137;
	{
	.reg .b32 %temp; 
	mov.b64 	{%temp, %r45}, %fd72;
	}
	{
	.reg .b32 %temp; 
	mov.b64 	{%temp, %r46}, %fd73;
	}
	shr.u32 	%r138, %r46, 20;
	and.b32  	%r139, %r138, 2047;
	add.s32 	%r140, %r139, -1012;
	mov.b64 	%rd61, %fd73;
	shl.b64 	%rd62, %rd61, %r140;
	setp.eq.s64 	%p53, %rd62, -9223372036854775808;
	abs.f64 	%fd74, %fd72;
	{ // callseq 6, 0
	.param .b64 param0;
	st.param.f64 	[param0], %fd74;
	.param .b64 param1;
	st.param.f64 	[param1], %fd73;
	.param .b64 retval0;
	call.uni (retval0), 
	__internal_accurate_pow, 
	(
	param0, 
	param1
	);
	ld.param.f64 	%fd75, [retval0];
	} // callseq 6
	setp.lt.s32 	%p54, %r45, 0;
	neg.f64 	%fd77, %fd75;
	selp.f64 	%fd78, %fd77, %fd75, %p53;
	selp.f64 	%fd97, %fd78, %fd75, %p54;
	setp.ne.s32 	%p55, %r44, 0;
	@%p55 bra 	$L__BB0_42;
	selp.b32 	%r141, %r45, 0, %p53;
	setp.lt.s32 	%p57, %r46, 0;
	or.b32  	%r142, %r141, 2146435072;
	selp.b32 	%r143, %r142, %r141, %p57;
	mov.b32 	%r144, 0;
	mov.b64 	%fd97, {%r144, %r143};
$L__BB0_42:
	setp.eq.s32 	%p58, %r44, 1;
	selp.f64 	%fd79, 0d3FF0000000000000, %fd97, %p58;
	cvt.f64.f32 	%fd80, %f191;
	mul.f64 	%fd81, %fd79, %fd80;
	cvt.rn.f32.f64 	%f191, %fd81;
	st.f32 	[%rd6], %f191;
$L__BB0_43:
	setp.eq.s32 	%p59, %r10, 2;
	@%p59 bra 	$L__BB0_48;
	ld.global.u32 	%r47, [%rd14+8];
	setp.gt.s32 	%p60, %r47, -1;
	@%p60 bra 	$L__BB0_48;
	ld.global.u32 	%r48, [%rd7];
	neg.s32 	%r145, %r47;
	cvt.rn.f64.s32 	%fd82, %r48;
	cvt.rn.f64.u32 	%fd83, %r145;
	{
	.reg .b32 %temp; 
	mov.b64 	{%temp, %r49}, %fd82;
	}
	{
	.reg .b32 %temp; 
	mov.b64 	{%temp, %r50}, %fd83;
	}
	shr.u32 	%r146, %r50, 20;
	and.b32  	%r147, %r146, 2047;
	add.s32 	%r148, %r147, -1012;
	mov.b64 	%rd63, %fd83;
	shl.b64 	%rd64, %rd63, %r148;
	setp.eq.s64 	%p61, %rd64, -9223372036854775808;
	abs.f64 	%fd84, %fd82;
	{ // callseq 7, 0
	.param .b64 param0;
	st.param.f64 	[param0], %fd84;
	.param .b64 param1;
	st.param.f64 	[param1], %fd83;
	.param .b64 retval0;
	call.uni (retval0), 
	__internal_accurate_pow, 
	(
	param0, 
	param1
	);
	ld.param.f64 	%fd85, [retval0];
	} // callseq 7
	setp.lt.s32 	%p62, %r49, 0;
	neg.f64 	%fd87, %fd85;
	selp.f64 	%fd88, %fd87, %fd85, %p61;
	selp.f64 	%fd98, %fd88, %fd85, %p62;
	setp.ne.s32 	%p63, %r48, 0;
	@%p63 bra 	$L__BB0_47;
	selp.b32 	%r149, %r49, 0, %p61;
	setp.lt.s32 	%p65, %r50, 0;
	or.b32  	%r150, %r149, 2146435072;
	selp.b32 	%r151, %r150, %r149, %p65;
	mov.b32 	%r152, 0;
	mov.b64 	%fd98, {%r152, %r151};
$L__BB0_47:
	setp.eq.s32 	%p66, %r48, 1;
	selp.f64 	%fd89, 0d3FF0000000000000, %fd98, %p66;
	cvt.f64.f32 	%fd90, %f191;
	mul.f64 	%fd91, %fd89, %fd90;
	cvt.rn.f32.f64 	%f191, %fd91;
	st.f32 	[%rd6], %f191;
$L__BB0_48:
	add.f32 	%f205, %f205, %f191;
	add.s32 	%r293, %r293, 1;
	setp.eq.s32 	%p67, %r293, %r79;
	@%p67 bra 	$L__BB0_62;
	bra.uni 	$L__BB0_14;
$L__BB0_49:
	setp.lt.u32 	%p4, %r79, 16;
	mov.f32 	%f205, 0f00000000;
	mov.b32 	%r296, 0;
	@%p4 bra 	$L__BB0_52;
	and.b32  	%r296, %r79, 2147483632;
	neg.s32 	%r299, %r296;
	add.s64 	%rd157, %rd1, 32;
	add.s64 	%rd156, %rd31, 32;
	mov.f32 	%f205, 0f00000000;
$L__BB0_51:
	.pragma "nounroll";
	ld.global.f32 	%f47, [%rd157+-32];
	st.f32 	[%rd156+-32], %f47;
	add.f32 	%f48, %f205, %f47;
	ld.global.f32 	%f49, [%rd157+-28];
	st.f32 	[%rd156+-28], %f49;
	add.f32 	%f50, %f48, %f49;
	ld.global.f32 	%f51, [%rd157+-24];
	st.f32 	[%rd156+-24], %f51;
	add.f32 	%f52, %f50, %f51;
	ld.global.f32 	%f53, [%rd157+-20];
	st.f32 	[%rd156+-20], %f53;
	add.f32 	%f54, %f52, %f53;
	ld.global.f32 	%f55, [%rd157+-16];
	st.f32 	[%rd156+-16], %f55;
	add.f32 	%f56, %f54, %f55;
	ld.global.f32 	%f57, [%rd157+-12];
	st.f32 	[%rd156+-12], %f57;
	add.f32 	%f58, %f56, %f57;
	ld.global.f32 	%f59, [%rd157+-8];
	st.f32 	[%rd156+-8], %f59;
	add.f32 	%f60, %f58, %f59;
	ld.global.f32 	%f61, [%rd157+-4];
	st.f32 	[%rd156+-4], %f61;
	add.f32 	%f62, %f60, %f61;
	ld.global.f32 	%f63, [%rd157];
	st.f32 	[%rd156], %f63;
	add.f32 	%f64, %f62, %f63;
	ld.global.f32 	%f65, [%rd157+4];
	st.f32 	[%rd156+4], %f65;
	add.f32 	%f66, %f64, %f65;
	ld.global.f32 	%f67, [%rd157+8];
	st.f32 	[%rd156+8], %f67;
	add.f32 	%f68, %f66, %f67;
	ld.global.f32 	%f69, [%rd157+12];
	st.f32 	[%rd156+12], %f69;
	add.f32 	%f70, %f68, %f69;
	ld.global.f32 	%f71, [%rd157+16];
	st.f32 	[%rd156+16], %f71;
	add.f32 	%f72, %f70, %f71;
	ld.global.f32 	%f73, [%rd157+20];
	st.f32 	[%rd156+20], %f73;
	add.f32 	%f74, %f72, %f73;
	ld.global.f32 	%f75, [%rd157+24];
	st.f32 	[%rd156+24], %f75;
	add.f32 	%f76, %f74, %f75;
	ld.global.f32 	%f77, [%rd157+28];
	st.f32 	[%rd156+28], %f77;
	add.f32 	%f205, %f76, %f77;
	add.s32 	%r299, %r299, 16;
	add.s64 	%rd157, %rd157, 64;
	add.s64 	%rd156, %rd156, 64;
	setp.eq.s32 	%p5, %r299, 0;
	@%p5 bra 	$L__BB0_52;
	bra.uni 	$L__BB0_51;
$L__BB0_52:
	setp.eq.s32 	%p6, %r7, 0;
	@%p6 bra 	$L__BB0_62;
	add.s32 	%r89, %r7, -1;
	setp.lt.u32 	%p7, %r89, 7;
	@%p7 bra 	$L__BB0_55;
	mul.wide.u32 	%rd34, %r296, 4;
	add.s64 	%rd35, %rd1, %rd34;
	ld.global.f32 	%f79, [%rd35];
	add.s64 	%rd36, %rd31, %rd34;
	st.f32 	[%rd36], %f79;
	add.f32 	%f80, %f205, %f79;
	ld.global.f32 	%f81, [%rd35+4];
	st.f32 	[%rd36+4], %f81;
	add.f32 	%f82, %f80, %f81;
	ld.global.f32 	%f83, [%rd35+8];
	st.f32 	[%rd36+8], %f83;
	add.f32 	%f84, %f82, %f83;
	ld.global.f32 	%f85, [%rd35+12];
	st.f32 	[%rd36+12], %f85;
	add.f32 	%f86, %f84, %f85;
	ld.global.f32 	%f87, [%rd35+16];
	st.f32 	[%rd36+16], %f87;
	add.f32 	%f88, %f86, %f87;
	ld.global.f32 	%f89, [%rd35+20];
	st.f32 	[%rd36+20], %f89;
	add.f32 	%f90, %f88, %f89;
	ld.global.f32 	%f91, [%rd35+24];
	st.f32 	[%rd36+24], %f91;
	add.f32 	%f92, %f90, %f91;
	ld.global.f32 	%f93, [%rd35+28];
	st.f32 	[%rd36+28], %f93;
	add.f32 	%f205, %f92, %f93;
	add.s32 	%r296, %r296, 8;
$L__BB0_55:
	setp.eq.s32 	%p8, %r8, 0;
	@%p8 bra 	$L__BB0_62;
	add.s32 	%r90, %r8, -1;
	setp.lt.u32 	%p9, %r90, 3;
	@%p9 bra 	$L__BB0_58;
	mul.wide.u32 	%rd37, %r296, 4;
	add.s64 	%rd38, %rd1, %rd37;
	ld.global.f32 	%f95, [%rd38];
	add.s64 	%rd39, %rd31, %rd37;
	st.f32 	[%rd39], %f95;
	add.f32 	%f96, %f205, %f95;
	ld.global.f32 	%f97, [%rd38+4];
	st.f32 	[%rd39+4], %f97;
	add.f32 	%f98, %f96, %f97;
	ld.global.f32 	%f99, [%rd38+8];
	st.f32 	[%rd39+8], %f99;
	add.f32 	%f100, %f98, %f99;
	ld.global.f32 	%f101, [%rd38+12];
	st.f32 	[%rd39+12], %f101;
	add.f32 	%f205, %f100, %f101;
	add.s32 	%r296, %r296, 4;
$L__BB0_58:
	setp.eq.s32 	%p10, %r11, 0;
	@%p10 bra 	$L__BB0_62;
	setp.eq.s32 	%p11, %r11, 1;
	mul.wide.u32 	%rd40, %r296, 4;
	add.s64 	%rd19, %rd1, %rd40;
	ld.global.f32 	%f102, [%rd19];
	add.s64 	%rd20, %rd31, %rd40;
	st.f32 	[%rd20], %f102;
	add.f32 	%f205, %f205, %f102;
	@%p11 bra 	$L__BB0_62;
	setp.eq.s32 	%p12, %r11, 2;
	ld.global.f32 	%f103, [%rd19+4];
	st.f32 	[%rd20+4], %f103;
	add.f32 	%f205, %f205, %f103;
	@%p12 bra 	$L__BB0_62;
	ld.global.f32 	%f104, [%rd19+8];
	st.f32 	[%rd20+8], %f104;
	add.f32 	%f205, %f205, %f104;
$L__BB0_62:
	setp.lt.s32 	%p68, %r79, 1;
	@%p68 bra 	$L__BB0_88;
	setp.lt.u32 	%p69, %r79, 16;
	mov.b16 	%rs53, 1;
	mov.b32 	%r302, 0;
	@%p69 bra 	$L__BB0_66;
	mov.b16 	%rs53, 1;
	mov.b32 	%r300, 0;
$L__BB0_65:
	.pragma "nounroll";
	mul.wide.u32 	%rd65, %r300, 4;
	add.s64 	%rd66, %rd31, %rd65;
	ld.f32 	%f106, [%rd66];
	setp.neu.f32 	%p70, %f106, 0f00000000;
	ld.f32 	%f108, [%rd66+4];
	setp.neu.f32 	%p71, %f108, 0f00000000;
	ld.f32 	%f110, [%rd66+8];
	setp.neu.f32 	%p72, %f110, 0f00000000;
	ld.f32 	%f112, [%rd66+12];
	setp.neu.f32 	%p73, %f112, 0f00000000;
	ld.f32 	%f114, [%rd66+16];
	setp.neu.f32 	%p74, %f114, 0f00000000;
	ld.f32 	%f116, [%rd66+20];
	setp.neu.f32 	%p75, %f116, 0f00000000;
	ld.f32 	%f118, [%rd66+24];
	setp.neu.f32 	%p76, %f118, 0f00000000;
	ld.f32 	%f120, [%rd66+28];
	setp.neu.f32 	%p77, %f120, 0f00000000;
	ld.f32 	%f122, [%rd66+32];
	setp.neu.f32 	%p78, %f122, 0f00000000;
	ld.f32 	%f124, [%rd66+36];
	setp.neu.f32 	%p79, %f124, 0f00000000;
	ld.f32 	%f126, [%rd66+40];
	setp.neu.f32 	%p80, %f126, 0f00000000;
	ld.f32 	%f128, [%rd66+44];
	setp.neu.f32 	%p81, %f128, 0f00000000;
	ld.f32 	%f130, [%rd66+48];
	setp.neu.f32 	%p82, %f130, 0f00000000;
	ld.f32 	%f132, [%rd66+52];
	setp.neu.f32 	%p83, %f132, 0f00000000;
	ld.f32 	%f134, [%rd66+56];
	setp.neu.f32 	%p84, %f134, 0f00000000;
	ld.f32 	%f136, [%rd66+60];
	setp.neu.f32 	%p85, %f136, 0f00000000;
	selp.b16 	%rs18, 0, %rs53, %p70;
	selp.b16 	%rs19, 0, %rs18, %p71;
	selp.b16 	%rs20, 0, %rs19, %p72;
	selp.b16 	%rs21, 0, %rs20, %p73;
	selp.b16 	%rs22, 0, %rs21, %p74;
	selp.b16 	%rs23, 0, %rs22, %p75;
	selp.b16 	%rs24, 0, %rs23, %p76;
	selp.b16 	%rs25, 0, %rs24, %p77;
	selp.b16 	%rs26, 0, %rs25, %p78;
	selp.b16 	%rs27, 0, %rs26, %p79;
	selp.b16 	%rs28, 0, %rs27, %p80;
	selp.b16 	%rs29, 0, %rs28, %p81;
	selp.b16 	%rs30, 0, %rs29, %p82;
	selp.b16 	%rs31, 0, %rs30, %p83;
	selp.b16 	%rs32, 0, %rs31, %p84;
	selp.b16 	%rs53, 0, %rs32, %p85;
	add.s32 	%r300, %r300, 16;
	and.b32  	%r302, %r79, 2147483632;
	setp.ne.s32 	%p86, %r300, %r302;
	@%p86 bra 	$L__BB0_65;
$L__BB0_66:
	setp.eq.s32 	%p87, %r7, 0;
	@%p87 bra 	$L__BB0_76;
	add.s32 	%r155, %r7, -1;
	setp.lt.u32 	%p88, %r155, 7;
	@%p88 bra 	$L__BB0_69;
	mul.wide.u32 	%rd67, %r302, 4;
	add.s64 	%rd68, %rd31, %rd67;
	ld.f32 	%f137, [%rd68];
	setp.neu.f32 	%p89, %f137, 0f00000000;
	ld.f32 	%f139, [%rd68+4];
	setp.neu.f32 	%p90, %f139, 0f00000000;
	ld.f32 	%f141, [%rd68+8];
	setp.neu.f32 	%p91, %f141, 0f00000000;
	ld.f32 	%f143, [%rd68+12];
	setp.neu.f32 	%p92, %f143, 0f00000000;
	ld.f32 	%f145, [%rd68+16];
	setp.neu.f32 	%p93, %f145, 0f00000000;
	ld.f32 	%f147, [%rd68+20];
	setp.neu.f32 	%p94, %f147, 0f00000000;
	ld.f32 	%f149, [%rd68+24];
	setp.neu.f32 	%p95, %f149, 0f00000000;
	ld.f32 	%f151, [%rd68+28];
	setp.neu.f32 	%p96, %f151, 0f00000000;
	selp.b16 	%rs34, 0, %rs53, %p89;
	selp.b16 	%rs35, 0, %rs34, %p90;
	selp.b16 	%rs36, 0, %rs35, %p91;
	selp.b16 	%rs37, 0, %rs36, %p92;
	selp.b16 	%rs38, 0, %rs37, %p93;
	selp.b16 	%rs39, 0, %rs38, %p94;
	selp.b16 	%rs40, 0, %rs39, %p95;
	selp.b16 	%rs53, 0, %rs40, %p96;
	add.s32 	%r302, %r302, 8;
$L__BB0_69:
	setp.eq.s32 	%p97, %r8, 0;
	@%p97 bra 	$L__BB0_76;
	add.s32 	%r156, %r8, -1;
	setp.lt.u32 	%p98, %r156, 3;
	@%p98 bra 	$L__BB0_72;
	mul.wide.u32 	%rd69, %r302, 4;
	add.s64 	%rd70, %rd31, %rd69;
	ld.f32 	%f152, [%rd70];
	setp.neu.f32 	%p99, %f152, 0f00000000;
	ld.f32 	%f154, [%rd70+4];
	setp.neu.f32 	%p100, %f154, 0f00000000;
	ld.f32 	%f156, [%rd70+8];
	setp.neu.f32 	%p101, %f156, 0f00000000;
	ld.f32 	%f158, [%rd70+12];
	setp.neu.f32 	%p102, %f158, 0f00000000;
	selp.b16 	%rs42, 0, %rs53, %p99;
	selp.b16 	%rs43, 0, %rs42, %p100;
	selp.b16 	%rs44, 0, %rs43, %p101;
	selp.b16 	%rs53, 0, %rs44, %p102;
	add.s32 	%r302, %r302, 4;
$L__BB0_72:
	setp.eq.s32 	%p103, %r11, 0;
	@%p103 bra 	$L__BB0_76;
	setp.eq.s32 	%p104, %r11, 1;
	mul.wide.u32 	%rd71, %r302, 4;
	add.s64 	%rd25, %rd31, %rd71;
	ld.f32 	%f159, [%rd25];
	setp.neu.f32 	%p105, %f159, 0f00000000;
	selp.b16 	%rs53, 0, %rs53, %p105;
	@%p104 bra 	$L__BB0_76;
	setp.eq.s32 	%p106, %r11, 2;
	ld.f32 	%f160, [%rd25+4];
	setp.neu.f32 	%p107, %f160, 0f00000000;
	selp.b16 	%rs53, 0, %rs53, %p107;
	@%p106 bra 	$L__BB0_76;
	ld.f32 	%f161, [%rd25+8];
	setp.neu.f32 	%p108, %f161, 0f00000000;
	selp.b16 	%rs53, 0, %rs53, %p108;
$L__BB0_76:
	and.b16  	%rs45, %rs53, 255;
	setp.ne.s16 	%p109, %rs45, 0;
	@%p109 bra 	$L__BB0_88;
	setp.ne.s32 	%p110, %r6, 0;
	ld.global.u64 	%rd72, [%rd5+4104];
	ld.global.v2.u32 	{%r157, %r158}, [%rd5+4096];
	mul.wide.s32 	%rd73, %r158, 4;
	add.s64 	%rd74, %rd72, %rd73;
	ld.u32 	%r159, [%rd74];
	add.s32 	%r160, %r157, %r6;
	shl.b32 	%r161, %r160, 2;
	cvt.u64.u32 	%rd75, %r161;
	and.b64  	%rd76, %rd75, 4092;
	add.s64 	%rd77, %rd5, %rd76;
	ld.global.u32 	%r162, [%rd77];
	add.s32 	%r163, %r161, 4;
	cvt.u64.u32 	%rd78, %r163;
	and.b64  	%rd79, %rd78, 4092;
	add.s64 	%rd80, %rd5, %rd79;
	ld.global.u32 	%r164, [%rd80];
	add.s32 	%r165, %r160, %r159;
	shl.b32 	%r166, %r165, 2;
	cvt.u64.u32 	%rd81, %r166;
	and.b64  	%rd82, %rd81, 4092;
	add.s64 	%rd83, %rd5, %rd82;
	ld.global.u32 	%r167, [%rd83];
	ld.u32 	%r168, [%rd72+40800];
	and.b32  	%r169, %r168, %r162;
	xor.b32  	%r170, %r169, %r164;
	ld.u32 	%r171, [%rd74+39200];
	shl.b32 	%r172, %r170, %r171;
	ld.u32 	%r173, [%rd74+40000];
	shr.u32 	%r174, %r167, %r173;
	xor.b32  	%r175, %r174, %r172;
	xor.b32  	%r176, %r175, %r170;
	mul.wide.s32 	%rd84, %r158, 60;
	add.s64 	%rd85, %rd74, %rd84;
	shl.b32 	%r177, %r176, 2;
	cvt.u64.u32 	%rd86, %r177;
	and.b64  	%rd87, %rd86, 60;
	add.s64 	%rd88, %rd85, %rd87;
	ld.u32 	%r178, [%rd88+800];
	xor.b32  	%r179, %r176, %r178;
	add.s32 	%r180, %r161, 1404;
	cvt.u64.u32 	%rd89, %r180;
	and.b64  	%rd90, %rd89, 4092;
	add.s64 	%rd91, %rd5, %rd90;
	st.global.u32 	[%rd91], %r179;
	add.s32 	%r181, %r166, -4;
	cvt.u64.u32 	%rd92, %r181;
	and.b64  	%rd93, %rd92, 4092;
	add.s64 	%rd94, %rd5, %rd93;
	ld.global.u32 	%r182, [%rd94];
	shr.u32 	%r183, %r182, 16;
	xor.b32  	%r184, %r183, %r182;
	shr.u32 	%r185, %r184, 8;
	xor.b32  	%r186, %r185, %r184;
	shl.b32 	%r187, %r186, 2;
	cvt.u64.u32 	%rd95, %r187;
	and.b64  	%rd96, %rd95, 60;
	add.s64 	%rd97, %rd85, %rd96;
	ld.u32 	%r188, [%rd97+13600];
	xor.b32  	%r69, %r188, %r179;
	bar.sync 	0;
	@%p110 bra 	$L__BB0_79;
	ld.global.u32 	%r189, [%rd5+4096];
	add.s32 	%r190, %r189, %r5;
	and.b32  	%r191, %r190, 1023;
	st.global.u32 	[%rd5+4096], %r191;
$L__BB0_79:
	setp.ne.s32 	%p111, %r6, 0;
	bar.sync 	0;
	cvt.rn.f32.u32 	%f162, %r69;
	fma.rn.f32 	%f35, %f162, 0f2F800000, 0f2F000000;
	ld.global.u64 	%rd98, [%rd5+4104];
	ld.global.v2.u32 	{%r192, %r193}, [%rd5+4096];
	mul.wide.s32 	%rd99, %r193, 4;
	add.s64 	%rd100, %rd98, %rd99;
	ld.u32 	%r194, [%rd100];
	add.s32 	%r195, %r192, %r6;
	shl.b32 	%r196, %r195, 2;
	cvt.u64.u32 	%rd101, %r196;
	and.b64  	%rd102, %rd101, 4092;
	add.s64 	%rd103, %rd5, %rd102;
	ld.global.u32 	%r197, [%rd103];
	add.s32 	%r198, %r196, 4;
	cvt.u64.u32 	%rd104, %r198;
	and.b64  	%rd105, %rd104, 4092;
	add.s64 	%rd106, %rd5, %rd105;
	ld.global.u32 	%r199, [%rd106];
	add.s32 	%r200, %r195, %r194;
	shl.b32 	%r201, %r200, 2;
	cvt.u64.u32 	%rd107, %r201;
	and.b64  	%rd108, %rd107, 4092;
	add.s64 	%rd109, %rd5, %rd108;
	ld.global.u32 	%r202, [%rd109];
	ld.u32 	%r203, [%rd98+40800];
	and.b32  	%r204, %r203, %r197;
	xor.b32  	%r205, %r204, %r199;
	ld.u32 	%r206, [%rd100+39200];
	shl.b32 	%r207, %r205, %r206;
	ld.u32 	%r208, [%rd100+40000];
	shr.u32 	%r209, %r202, %r208;
	xor.b32  	%r210, %r209, %r207;
	xor.b32  	%r211, %r210, %r205;
	mul.wide.s32 	%rd110, %r193, 60;
	add.s64 	%rd111, %rd100, %rd110;
	shl.b32 	%r212, %r211, 2;
	cvt.u64.u32 	%rd112, %r212;
	and.b64  	%rd113, %rd112, 60;
	add.s64 	%rd114, %rd111, %rd113;
	ld.u32 	%r213, [%rd114+800];
	xor.b32  	%r214, %r211, %r213;
	add.s32 	%r215, %r196, 1404;
	cvt.u64.u32 	%rd115, %r215;
	and.b64  	%rd116, %rd115, 4092;
	add.s64 	%rd117, %rd5, %rd116;
	st.global.u32 	[%rd117], %r214;
	add.s32 	%r216, %r201, -4;
	cvt.u64.u32 	%rd118, %r216;
	and.b64  	%rd119, %rd118, 4092;
	add.s64 	%rd120, %rd5, %rd119;
	ld.global.u32 	%r217, [%rd120];
	shr.u32 	%r218, %r217, 16;
	xor.b32  	%r219, %r218, %r217;
	shr.u32 	%r220, %r219, 8;
	xor.b32  	%r221, %r220, %r219;
	shl.b32 	%r222, %r221, 2;
	cvt.u64.u32 	%rd121, %r222;
	and.b64  	%rd122, %rd121, 60;
	add.s64 	%rd123, %rd111, %rd122;
	ld.u32 	%r223, [%rd123+13600];
	xor.b32  	%r70, %r223, %r214;
	bar.sync 	0;
	@%p111 bra 	$L__BB0_81;
	ld.global.u32 	%r224, [%rd5+4096];
	add.s32 	%r225, %r224, %r5;
	and.b32  	%r226, %r225, 1023;
	st.global.u32 	[%rd5+4096], %r226;
$L__BB0_81:
	bar.sync 	0;
	cvt.rn.f32.u32 	%f163, %r70;
	fma.rn.f32 	%f164, %f163, 0f2F800000, 0f2F000000;
	ld.f32 	%f207, [%rd31];
	mul.f32 	%f37, %f205, %f164;
	setp.geu.f32 	%p112, %f207, %f37;
	mov.b32 	%r305, 0;
	@%p112 bra 	$L__BB0_84;
	mov.b32 	%r304, 0;
$L__BB0_83:
	add.s32 	%r305, %r304, 1;
	mul.wide.u32 	%rd124, %r304, 4;
	add.s64 	%rd125, %rd31, %rd124;
	ld.f32 	%f165, [%rd125+4];
	add.f32 	%f207, %f207, %f165;
	setp.lt.f32 	%p113, %f207, %f37;
	mov.u32 	%r304, %r305;
	@%p113 bra 	$L__BB0_83;
$L__BB0_84:
	setp.lt.s32 	%p114, %r78, 1;
	setp.lt.f32 	%p115, %f35, 0f00800000;
	mul.f32 	%f166, %f35, 0f4B000000;
	selp.f32 	%f167, %f166, %f35, %p115;
	selp.f32 	%f168, 0fC1B80000, 0f00000000, %p115;
	mov.b32 	%r229, %f167;
	add.s32 	%r230, %r229, -1059760811;
	and.b32  	%r231, %r230, -8388608;
	sub.s32 	%r232, %r229, %r231;
	mov.b32 	%f169, %r232;
	cvt.rn.f32.s32 	%f170, %r231;
	fma.rn.f32 	%f171, %f170, 0f34000000, %f168;
	add.f32 	%f172, %f169, 0fBF800000;
	fma.rn.f32 	%f173, %f172, 0fBE055027, 0f3E1039F6;
	fma.rn.f32 	%f174, %f173, %f172, 0fBDF8CDCC;
	fma.rn.f32 	%f175, %f174, %f172, 0f3E0F2955;
	fma.rn.f32 	%f176, %f175, %f172, 0fBE2AD8B9;
	fma.rn.f32 	%f177, %f176, %f172, 0f3E4CED0B;
	fma.rn.f32 	%f178, %f177, %f172, 0fBE7FFF22;
	fma.rn.f32 	%f179, %f178, %f172, 0f3EAAAA78;
	fma.rn.f32 	%f180, %f179, %f172, 0fBF000000;
	mul.f32 	%f181, %f172, %f180;
	fma.rn.f32 	%f182, %f181, %f172, %f172;
	fma.rn.f32 	%f183, %f171, 0f3F317218, %f182;
	setp.gt.u32 	%p116, %r229, 2139095039;
	fma.rn.f32 	%f184, %f167, 0f7F800000, 0f7F800000;
	selp.f32 	%f185, %f184, %f183, %p116;
	setp.eq.f32 	%p117, %f167, 0f00000000;
	selp.f32 	%f186, 0fFF800000, %f185, %p117;
	div.rn.f32 	%f187, %f186, %f205;
	sub.f32 	%f188, %f188, %f187;
	@%p114 bra 	$L__BB0_10;
	setp.lt.u32 	%p118, %r78, 8;
	mul.lo.s32 	%r74, %r305, %r78;
	mov.b32 	%r291, 0;
	@%p118 bra 	$L__BB0_2;
	mov.b32 	%r306, 0;
$L__BB0_87:
	.pragma "nounroll";
	add.s32 	%r235, %r306, %r74;
	mul.wide.s32 	%rd126, %r235, 4;
	add.s64 	%rd127, %rd3, %rd126;
	ld.global.u32 	%r236, [%rd127];
	mad.lo.s32 	%r237, %r306, %r80, %r4;
	mul.wide.s32 	%rd128, %r237, 4;
	add.s64 	%rd129, %rd2, %rd128;
	ld.global.u32 	%r238, [%rd129];
	add.s32 	%r239, %r238, %r236;
	st.global.u32 	[%rd129], %r239;
	ld.global.u32 	%r240, [%rd127+4];
	mul.wide.s32 	%rd130, %r80, 4;
	add.s64 	%rd131, %rd129, %rd130;
	ld.global.u32 	%r241, [%rd131];
	add.s32 	%r242, %r241, %r240;
	st.global.u32 	[%rd131], %r242;
	ld.global.u32 	%r243, [%rd127+8];
	add.s64 	%rd132, %rd131, %rd130;
	ld.global.u32 	%r244, [%rd132];
	add.s32 	%r245, %r244, %r243;
	st.global.u32 	[%rd132], %r245;
	ld.global.u32 	%r246, [%rd127+12];
	add.s64 	%rd133, %rd132, %rd130;
	ld.global.u32 	%r247, [%rd133];
	add.s32 	%r248, %r247, %r246;
	st.global.u32 	[%rd133], %r248;
	ld.global.u32 	%r249, [%rd127+16];
	add.s64 	%rd134, %rd133, %rd130;
	ld.global.u32 	%r250, [%rd134];
	add.s32 	%r251, %r250, %r249;
	st.global.u32 	[%rd134], %r251;
	ld.global.u32 	%r252, [%rd127+20];
	add.s64 	%rd135, %rd134, %rd130;
	ld.global.u32 	%r253, [%rd135];
	add.s32 	%r254, %r253, %r252;
	st.global.u32 	[%rd135], %r254;
	ld.global.u32 	%r255, [%rd127+24];
	add.s64 	%rd136, %rd135, %rd130;
	ld.global.u32 	%r256, [%rd136];
	add.s32 	%r257, %r256, %r255;
	st.global.u32 	[%rd136], %r257;
	ld.global.u32 	%r258, [%rd127+28];
	add.s64 	%rd137, %rd136, %rd130;
	ld.global.u32 	%r259, [%rd137];
	add.s32 	%r260, %r259, %r258;
	st.global.u32 	[%rd137], %r260;
	add.s32 	%r306, %r306, 8;
	and.b32  	%r291, %r78, 2147483640;
	setp.eq.s32 	%p119, %r306, %r291;
	@%p119 bra 	$L__BB0_2;
	bra.uni 	$L__BB0_87;
$L__BB0_88:
	ret;

}
.func  (.param .b64 func_retval0) __internal_accurate_pow(
	.param .b64 __internal_accurate_pow_param_0,
	.param .b64 __internal_accurate_pow_param_1
)
{
	.reg .pred 	%p<8>;
	.reg .b32 	%r<49>;
	.reg .b32 	%f<3>;
	.reg .b64 	%fd<109>;

	ld.param.f64 	%fd10, [__internal_accurate_pow_param_0];
	ld.param.f64 	%fd11, [__internal_accurate_pow_param_1];
	{
	.reg .b32 %temp; 
	mov.b64 	{%temp, %r46}, %fd10;
	}
	{
	.reg .b32 %temp; 
	mov.b64 	{%r45, %temp}, %fd10;
	}
	shr.u32 	%r47, %r46, 20;
	setp.gt.u32 	%p1, %r46, 1048575;
	@%p1 bra 	$L__BB1_2;
	mul.f64 	%fd12, %fd10, 0d4350000000000000;
	{
	.reg .b32 %temp; 
	mov.b64 	{%temp, %r46}, %fd12;
	}
	{
	.reg .b32 %temp; 
	mov.b64 	{%r45, %temp}, %fd12;
	}
	shr.u32 	%r16, %r46, 20;
	add.s32 	%r47, %r16, -54;
$L__BB1_2:
	add.s32 	%r48, %r47, -1023;
	and.b32  	%r17, %r46, -2146435073;
	or.b32  	%r18, %r17, 1072693248;
	mov.b64 	%fd107, {%r45, %r18};
	setp.lt.u32 	%p2, %r18, 1073127583;
	@%p2 bra 	$L__BB1_4;
	{
	.reg .b32 %temp; 
	mov.b64 	{%r19, %temp}, %fd107;
	}
	{
	.reg .b32 %temp; 
	mov.b64 	{%temp, %r20}, %fd107;
	}
	add.s32 	%r21, %r20, -1048576;
	mov.b64 	%fd107, {%r19, %r21};
	add.s32 	%r48, %r47, -1022;
$L__BB1_4:
	add.f64 	%fd13, %fd107, 0dBFF0000000000000;
	add.f64 	%fd14, %fd107, 0d3FF0000000000000;
	rcp.approx.ftz.f64 	%fd15, %fd14;
	neg.f64 	%fd16, %fd14;
	fma.rn.f64 	%fd17, %fd16, %fd15, 0d3FF0000000000000;
	fma.rn.f64 	%fd18, %fd17, %fd17, %fd17;
	fma.rn.f64 	%fd19, %fd18, %fd15, %fd15;
	mul.f64 	%fd20, %fd13, %fd19;
	fma.rn.f64 	%fd21, %fd13, %fd19, %fd20;
	mul.f64 	%fd22, %fd21, %fd21;
	fma.rn.f64 	%fd23, %fd22, 0d3EB0F5FF7D2CAFE2, 0d3ED0F5D241AD3B5A;
	fma.rn.f64 	%fd24, %fd23, %fd22, 0d3EF3B20A75488A3F;
	fma.rn.f64 	%fd25, %fd24, %fd22, 0d3F1745CDE4FAECD5;
	fma.rn.f64 	%fd26, %fd25, %fd22, 0d3F3C71C7258A578B;
	fma.rn.f64 	%fd27, %fd26, %fd22, 0d3F6249249242B910;
	fma.rn.f64 	%fd28, %fd27, %fd22, 0d3F89999999999DFB;
	sub.f64 	%fd29, %fd13, %fd21;
	add.f64 	%fd30, %fd29, %fd29;
	neg.f64 	%fd31, %fd21;
	fma.rn.f64 	%fd32, %fd31, %fd13, %fd30;
	mul.f64 	%fd33, %fd19, %fd32;
	fma.rn.f64 	%fd34, %fd22, %fd28, 0d3FB5555555555555;
	mov.f64 	%fd35, 0d3FB5555555555555;
	sub.f64 	%fd36, %fd35, %fd34;
	fma.rn.f64 	%fd37, %fd22, %fd28, %fd36;
	add.f64 	%fd38, %fd37, 0dBC46A4CB00B9E7B0;
	add.f64 	%fd39, %fd34, %fd38;
	sub.f64 	%fd40, %fd34, %fd39;
	add.f64 	%fd41, %fd38, %fd40;
	mul.rn.f64 	%fd42, %fd21, %fd21;
	neg.f64 	%fd43, %fd42;
	fma.rn.f64 	%fd44, %fd21, %fd21, %fd43;
	{
	.reg .b32 %temp; 
	mov.b64 	{%r22, %temp}, %fd33;
	}
	{
	.reg .b32 %temp; 
	mov.b64 	{%temp, %r23}, %fd33;
	}
	add.s32 	%r24, %r23, 1048576;
	mov.b64 	%fd45, {%r22, %r24};
	fma.rn.f64 	%fd46, %fd21, %fd45, %fd44;
	mul.rn.f64 	%fd47, %fd42, %fd21;
	neg.f64 	%fd48, %fd47;
	fma.rn.f64 	%fd49, %fd42, %fd21, %fd48;
	fma.rn.f64 	%fd50, %fd42, %fd33, %fd49;
	fma.rn.f64 	%fd51, %fd46, %fd21, %fd50;
	mul.rn.f64 	%fd52, %fd39, %fd47;
	neg.f64 	%fd53, %fd52;
	fma.rn.f64 	%fd54, %fd39, %fd47, %fd53;
	fma.rn.f64 	%fd55, %fd39, %fd51, %fd54;
	fma.rn.f64 	%fd56, %fd41, %fd47, %fd55;
	add.f64 	%fd57, %fd52, %fd56;
	sub.f64 	%fd58, %fd52, %fd57;
	add.f64 	%fd59, %fd56, %fd58;
	add.f64 	%fd60, %fd21, %fd57;
	sub.f64 	%fd61, %fd21, %fd60;
	add.f64 	%fd62, %fd57, %fd61;
	add.f64 	%fd63, %fd59, %fd62;
	add.f64 	%fd64, %fd33, %fd63;
	add.f64 	%fd65, %fd60, %fd64;
	sub.f64 	%fd66, %fd60, %fd65;
	add.f64 	%fd67, %fd64, %fd66;
	xor.b32  	%r25, %r48, -2147483648;
	mov.b32 	%r26, 1127219200;
	mov.b64 	%fd68, {%r25, %r26};
	mov.b32 	%r27, -2147483648;
	mov.b64 	%fd69, {%r27, %r26};
	sub.f64 	%fd70, %fd68, %fd69;
	fma.rn.f64 	%fd71, %fd70, 0d3FE62E42FEFA39EF, %fd65;
	fma.rn.f64 	%fd72, %fd70, 0dBFE62E42FEFA39EF, %fd71;
	sub.f64 	%fd73, %fd72, %fd65;
	sub.f64 	%fd74, %fd67, %fd73;
	fma.rn.f64 	%fd75, %fd70, 0d3C7ABC9E3B39803F, %fd74;
	add.f64 	%fd76, %fd71, %fd75;
	sub.f64 	%fd77, %fd71, %fd76;
	add.f64 	%fd78, %fd75, %fd77;
	{
	.reg .b32 %temp; 
	mov.b64 	{%temp, %r28}, %fd11;
	}
	{
	.reg .b32 %temp; 
	mov.b64 	{%r29, %temp}, %fd11;
	}
	shl.b32 	%r30, %r28, 1;
	setp.gt.u32 	%p3, %r30, -33554433;
	and.b32  	%r31, %r28, -15728641;
	selp.b32 	%r32, %r31, %r28, %p3;
	mov.b64 	%fd79, {%r29, %r32};
	mul.rn.f64 	%fd80, %fd76, %fd79;
	neg.f64 	%fd81, %fd80;
	fma.rn.f64 	%fd82, %fd76, %fd79, %fd81;
	fma.rn.f64 	%fd83, %fd78, %fd79, %fd82;
	add.f64 	%fd4, %fd80, %fd83;
	sub.f64 	%fd84, %fd80, %fd4;
	add.f64 	%fd5, %fd83, %fd84;
	fma.rn.f64 	%fd85, %fd4, 0d3FF71547652B82FE, 0d4338000000000000;
	{
	.reg .b32 %temp; 
	mov.b64 	{%r13, %temp}, %fd85;
	}
	mov.f64 	%fd86, 0dC338000000000000;
	add.rn.f64 	%fd87, %fd85, %fd86;
	fma.rn.f64 	%fd88, %fd87, 0dBFE62E42FEFA39EF, %fd4;
	fma.rn.f64 	%fd89, %fd87, 0dBC7ABC9E3B39803F, %fd88;
	fma.rn.f64 	%fd90, %fd89, 0d3E5ADE1569CE2BDF, 0d3E928AF3FCA213EA;
	fma.rn.f64 	%fd91, %fd90, %fd89, 0d3EC71DEE62401315;
	fma.rn.f64 	%fd92, %fd91, %fd89, 0d3EFA01997C89EB71;
	fma.rn.f64 	%fd93, %fd92, %fd89, 0d3F2A01A014761F65;
	fma.rn.f64 	%fd94, %fd93, %fd89, 0d3F56C16C1852B7AF;
	fma.rn.f64 	%fd95, %fd94, %fd89, 0d3F81111111122322;
	fma.rn.f64 	%fd96, %fd95, %fd89, 0d3FA55555555502A1;
	fma.rn.f64 	%fd97, %fd96, %fd89, 0d3FC5555555555511;
	fma.rn.f64 	%fd98, %fd97, %fd89, 0d3FE000000000000B;
	fma.rn.f64 	%fd99, %fd98, %fd89, 0d3FF0000000000000;
	fma.rn.f64 	%fd100, %fd99, %fd89, 0d3FF0000000000000;
	{
	.reg .b32 %temp; 
	mov.b64 	{%r14, %temp}, %fd100;
	}
	{
	.reg .b32 %temp; 
	mov.b64 	{%temp, %r15}, %fd100;
	}
	shl.b32 	%r33, %r13, 20;
	add.s32 	%r34, %r33, %r15;
	mov.b64 	%fd108, {%r14, %r34};
	{
	.reg .b32 %temp; 
	mov.b64 	{%temp, %r35}, %fd4;
	}
	mov.b32 	%f2, %r35;
	abs.f32 	%f1, %f2;
	setp.lt.f32 	%p4, %f1, 0f4086232B;
	@%p4 bra 	$L__BB1_7;
	setp.lt.f64 	%p5, %fd4, 0d0000000000000000;
	add.f64 	%fd101, %fd4, 0d7FF0000000000000;
	selp.f64 	%fd108, 0d0000000000000000, %fd101, %p5;
	setp.geu.f32 	%p6, %f1, 0f40874800;
	@%p6 bra 	$L__BB1_7;
	shr.u32 	%r36, %r13, 31;
	add.s32 	%r37, %r13, %r36;
	shr.s32 	%r38, %r37, 1;
	shl.b32 	%r39, %r38, 20;
	add.s32 	%r40, %r15, %r39;
	mov.b64 	%fd102, {%r14, %r40};
	sub.s32 	%r41, %r13, %r38;
	shl.b32 	%r42, %r41, 20;
	add.s32 	%r43, %r42, 1072693248;
	mov.b32 	%r44, 0;
	mov.b64 	%fd103, {%r44, %r43};
	mul.f64 	%fd108, %fd103, %fd102;
$L__BB1_7:
	abs.f64 	%fd104, %fd108;
	setp.eq.f64 	%p7, %fd104, 0d7FF0000000000000;
	fma.rn.f64 	%fd105, %fd108, %fd5, %fd108;
	selp.f64 	%fd106, %fd108, %fd105, %p7;
	st.param.f64 	[func_retval0], %fd106;
	ret;

}


// ===== COMPILED SASS (sm_100) =====

	.target	sm_100

	.elftype	@"ET_EXEC"


//--------------------- .note.nv.tkinfo           --------------------------
	.section	.note.nv.tkinfo,"",@"SHT_NOTE"
	.sectionflags	@"SHF_NOTE_NV_TKINFO"
	.tkinfo
        /*0018*/ 	.word	0x00000002
        /*0030*/ 	.string	""
        /*0030*/ 	.string	"ptxas"
        /*0030*/ 	.string	"Cuda compilation tools, release 13.0, V13.0.88"
        /*0030*/ 	.string	"Build cuda_13.0.r13.0/compiler.36424714_0"
        /*0030*/ 	.string	"-arch sm_100 -m 64 "



//--------------------- .note.nv.cuinfo           --------------------------
	.section	.note.nv.cuinfo,"",@"SHT_NOTE"
	.sectionflags	@"SHF_NOTE_NV_CUINFO"
        /*0018*/ 	.short	0x0002
        /*001a*/ 	.short	0x0064
        /*001c*/ 	.short	0x0082
	.zero		2


//--------------------- .nv.info                  --------------------------
	.section	.nv.info,"",@"SHT_CUDA_INFO"
	.align	4


	//----- nvinfo : EIATTR_REGCOUNT
	.align		4
        /*0000*/ 	.byte	0x04, 0x2f
        /*0002*/ 	.short	(.L_10 - .L_9)
	.align		4
.L_9:
        /*0004*/ 	.word	index@(_Z9GillespiePiiPfiS_ffiP17curandStateMtgp32)
        /*0008*/ 	.word	0x0000003a


	//----- nvinfo : EIATTR_FRAME_SIZE
	.align		4
.L_10:
        /*000c*/ 	.byte	0x04, 0x11
        /*000e*/ 	.short	(.L_12 - .L_11)
	.align		4
.L_11:
        /*0010*/ 	.word	index@($_Z9GillespiePiiPfiS_ffiP17curandStateMtgp32$__internal_accurate_pow)
        /*0014*/ 	.word	0x00000000


	//----- nvinfo : EIATTR_FRAME_SIZE
	.align		4
.L_12:
        /*0018*/ 	.byte	0x04, 0x11
        /*001a*/ 	.short	(.L_14 - .L_13)
	.align		4
.L_13:
        /*001c*/ 	.word	index@($__internal_0_$__cuda_sm3x_div_rn_noftz_f32_slowpath)
        /*0020*/ 	.word	0x00000000


	//----- nvinfo : EIATTR_FRAME_SIZE
	.align		4
.L_14:
        /*0024*/ 	.byte	0x04, 0x11
        /*0026*/ 	.short	(.L_16 - .L_15)
	.align		4
.L_15:
        /*0028*/ 	.word	index@(_Z9GillespiePiiPfiS_ffiP17curandStateMtgp32)
        /*002c*/ 	.word	0x00000000


	//----- nvinfo : EIATTR_MIN_STACK_SIZE
	.align		4
.L_16:
        /*0030*/ 	.byte	0x04, 0x12
        /*0032*/ 	.short	(.L_18 - .L_17)
	.align		4
.L_17:
        /*0034*/ 	.word	index@(_Z9GillespiePiiPfiS_ffiP17curandStateMtgp32)
        /*0038*/ 	.word	0x00000000
.L_18:


//--------------------- .nv.compat                --------------------------
	.section	.nv.compat,"",@"SHT_CUDA_COMPAT_INFO"
	.align	4
        /*0000*/ 	.byte	0x02, 0x09, 0x00, 0x00, 0x02, 0x02, 0x01, 0x00, 0x02, 0x05, 0x05, 0x00, 0x03, 0x07, 0x01, 0x01
        /*0010*/ 	.byte	0x02, 0x03, 0x00, 0x00, 0x02, 0x06, 0x01, 0x00, 0x04, 0x0b, 0x08, 0x00, 0x01, 0x00, 0x00, 0x00
        /*0020*/ 	.byte	0x00, 0x00, 0x00, 0x00


//--------------------- .nv.info._Z9GillespiePiiPfiS_ffiP17curandStateMtgp32 --------------------------
	.section	.nv.info._Z9GillespiePiiPfiS_ffiP17curandStateMtgp32,"",@"SHT_CUDA_INFO"
	.sectionflags	@""
	.align	4


	//----- nvinfo : EIATTR_CUDA_API_VERSION
	.align		4
        /*0000*/ 	.byte	0x04, 0x37
        /*0002*/ 	.short	(.L_20 - .L_19)
.L_19:
        /*0004*/ 	.word	0x00000082


	//----- nvinfo : EIATTR_KPARAM_INFO
	.align		4
.L_20:
        /*0008*/ 	.byte	0x04, 0x17
        /*000a*/ 	.short	(.L_22 - .L_21)
.L_21:
        /*000c*/ 	.word	0x00000000
        /*0010*/ 	.short	0x0008
        /*0012*/ 	.short	0x0038
        /*0014*/ 	.byte	0x00, 0xf5, 0x21, 0x00


	//----- nvinfo : EIATTR_KPARAM_INFO
	.align		4
.L_22:
        /*0018*/ 	.byte	0x04, 0x17
        /*001a*/ 	.short	(.L_24 - .L_23)
.L_23:
        /*001c*/ 	.word	0x00000000
        /*0020*/ 	.short	0x0007
        /*0022*/ 	.short	0x0030
        /*0024*/ 	.byte	0x00, 0xf0, 0x11, 0x00


	//----- nvinfo : EIATTR_KPARAM_INFO
	.align		4
.L_24:
        /*0028*/ 	.byte	0x04, 0x17
        /*002a*/ 	.short	(.L_26 - .L_25)
.L_25:
        /*002c*/ 	.word	0x00000000
        /*0030*/ 	.short	0x0006
        /*0032*/ 	.short	0x002c
        /*0034*/ 	.byte	0x00, 0xf0, 0x11, 0x00


	//----- nvinfo : EIATTR_KPARAM_INFO
	.align		4
.L_26:
        /*0038*/ 	.byte	0x04, 0x17
        /*003a*/ 	.short	(.L_28 - .L_27)
.L_27:
        /*003c*/ 	.word	0x00000000
        /*0040*/ 	.short	0x0005
        /*0042*/ 	.short	0x0028
        /*0044*/ 	.byte	0x00, 0xf0, 0x11, 0x00


	//----- nvinfo : EIATTR_KPARAM_INFO
	.align		4
.L_28:
        /*0048*/ 	.byte	0x04, 0x17
        /*004a*/ 	.short	(.L_30 - .L_29)
.L_29:
        /*004c*/ 	.word	0x00000000
        /*0050*/ 	.short	0x0004
        /*0052*/ 	.short	0x0020
        /*0054*/ 	.byte	0x00, 0xf5, 0x21, 0x00


	//----- nvinfo : EIATTR_KPARAM_INFO
	.align		4
.L_30:
        /*0058*/ 	.byte	0x04, 0x17
        /*005a*/ 	.short	(.L_32 - .L_31)
.L_31:
        /*005c*/ 	.word	0x00000000
        /*0060*/ 	.short	0x0003
        /*0062*/ 	.short	0x0018
        /*0064*/ 	.byte	0x00, 0xf0, 0x11, 0x00


	//----- nvinfo : EIATTR_KPARAM_INFO
	.align		4
.L_32:
        /*0068*/ 	.byte	0x04, 0x17
        /*006a*/ 	.short	(.L_34 - .L_33)
.L_33:
        /*006c*/ 	.word	0x00000000
        /*0070*/ 	.short	0x0002
        /*0072*/ 	.short	0x0010
        /*0074*/ 	.byte	0x00, 0xf5, 0x21, 0x00


	//----- nvinfo : EIATTR_KPARAM_INFO
	.align		4
.L_34:
        /*0078*/ 	.byte	0x04, 0x17
        /*007a*/ 	.short	(.L_36 - .L_35)
.L_35:
        /*007c*/ 	.word	0x00000000
        /*0080*/ 	.short	0x0001
        /*0082*/ 	.short	0x0008
        /*0084*/ 	.byte	0x00, 0xf0, 0x11, 0x00


	//----- nvinfo : EIATTR_KPARAM_INFO
	.align		4
.L_36:
        /*0088*/ 	.byte	0x04, 0x17
        /*008a*/ 	.short	(.L_38 - .L_37)
.L_37:
        /*008c*/ 	.word	0x00000000
        /*0090*/ 	.short	0x0000
        /*0092*/ 	.short	0x0000
        /*0094*/ 	.byte	0x00, 0xf5, 0x21, 0x00


	//----- nvinfo : EIATTR_SPARSE_MMA_MASK
	.align		4
.L_38:
        /*0098*/ 	.byte	0x03, 0x50
        /*009a*/ 	.short	0x0000


	//----- nvinfo : EIATTR_MAXREG_COUNT
	.align		4
        /*009c*/ 	.byte	0x03, 0x1b
        /*009e*/ 	.short	0x00ff


	//----- nvinfo : EIATTR_NUM_BARRIERS
	.align		4
        /*00a0*/ 	.byte	0x02, 0x4c
        /*00a2*/ 	.byte	0x01
	.zero		1


	//----- nvinfo : EIATTR_EXTERNS
	.align		4
        /*00a4*/ 	.byte	0x04, 0x0f
        /*00a6*/ 	.short	(.L_40 - .L_39)


	//   ....[0]....
	.align		4
.L_39:
        /*00a8*/ 	.word	index@(malloc)


	//----- nvinfo : EIATTR_MERCURY_ISA_VERSION
	.align		4
.L_40:
        /*00ac*/ 	.byte	0x03, 0x5f
        /*00ae*/ 	.short	0x0101


	//----- nvinfo : EIATTR_VRC_CTA_INIT_COUNT
	.align		4
        /*00b0*/ 	.byte	0x02, 0x4a
	.zero		1
	.zero		1


	//----- nvinfo : EIATTR_SYSCALL_OFFSETS
	.align		4
        /*00b4*/ 	.byte	0x04, 0x46
        /*00b6*/ 	.short	(.L_42 - .L_41)


	//   ....[0]....
.L_41:
        /*00b8*/ 	.word	0x000000d0


	//----- nvinfo : EIATTR_EXIT_INSTR_OFFSETS
	.align		4
.L_42:
        /*00bc*/ 	.byte	0x04, 0x1c
        /*00be*/ 	.short	(.L_44 - .L_43)


	//   ....[0]....
.L_43:
        /*00c0*/ 	.word	0x00000100


	//   ....[1]....
        /*00c4*/ 	.word	0x00002670


	//   ....[2]....
        /*00c8*/ 	.word	0x00003090


	//   ....[3]....
        /*00cc*/ 	.word	0x000048a0


	//----- nvinfo : EIATTR_CRS_STACK_SIZE
	.align		4
.L_44:
        /*00d0*/ 	.byte	0x04, 0x1e
        /*00d2*/ 	.short	(.L_46 - .L_45)
.L_45:
        /*00d4*/ 	.word	0x00000000


	//----- nvinfo : EIATTR_CBANK_PARAM_SIZE
	.align		4
.L_46:
        /*00d8*/ 	.byte	0x03, 0x19
        /*00da*/ 	.short	0x0040


	//----- nvinfo : EIATTR_PARAM_CBANK
	.align		4
        /*00dc*/ 	.byte	0x04, 0x0a
        /*00de*/ 	.short	(.L_48 - .L_47)
	.align		4
.L_47:
        /*00e0*/ 	.word	index@(.nv.constant0._Z9GillespiePiiPfiS_ffiP17curandStateMtgp32)
        /*00e4*/ 	.short	0x0380
        /*00e6*/ 	.short	0x0040


	//----- nvinfo : EIATTR_SW_WAR
	.align		4
.L_48:
        /*00e8*/ 	.byte	0x04, 0x36
        /*00ea*/ 	.short	(.L_50 - .L_49)
.L_49:
        /*00ec*/ 	.word	0x00000008
.L_50:


//--------------------- .nv.callgraph             --------------------------
	.section	.nv.callgraph,"",@"SHT_CUDA_CALLGRAPH"
	.align	4
	.sectionentsize	8
	.align		4
        /*0000*/ 	.word	0x00000000
	.align		4
        /*0004*/ 	.word	0xffffffff
	.align		4
        /*0008*/ 	.word	index@(_Z9GillespiePiiPfiS_ffiP17curandStateMtgp32)
	.align		4
        /*000c*/ 	.word	index@(malloc)
	.align		4
        /*0010*/ 	.word	0x00000000
	.align		4
        /*0014*/ 	.word	0xfffffffe
	.align		4
        /*0018*/ 	.word	0x00000000
	.align		4
        /*001c*/ 	.word	0xfffffffd
	.align		4
        /*0020*/ 	.word	0x00000000
	.align		4
        /*0024*/ 	.word	0xfffffffc


//--------------------- .nv.constant4             --------------------------
	.section	.nv.constant4,"a",@progbits
	.align	8
	.align		8
.nv.constant4:
        /*0000*/ 	.dword	malloc
	.align		8
        /*0008*/ 	.dword	precalc_xorwow_matrix
	.align		8
        /*0010*/ 	.dword	precalc_xorwow_offset_matrix
	.align		8
        /*0018*/ 	.dword	mrg32k3aM1
	.align		8
        /*0020*/ 	.dword	mrg32k3aM2
	.align		8
        /*0028*/ 	.dword	mrg32k3aM1SubSeq
	.align		8
        /*0030*/ 	.dword	mrg32k3aM2SubSeq
	.align		8
        /*0038*/ 	.dword	mrg32k3aM1Seq
	.align		8
        /*0040*/ 	.dword	mrg32k3aM2Seq


//--------------------- .nv.constant3             --------------------------
	.section	.nv.constant3,"a",@progbits
	.align	8
.nv.constant3:
	.type		__cr_lgamma_table,@object
	.size		__cr_lgamma_table,(.L_8 - __cr_lgamma_table)
__cr_lgamma_table:
        /*0000*/ 	.byte	0x00, 0x00, 0x00, 0x00, 0x00, 0x00, 0x00, 0x00, 0x00, 0x00, 0x00, 0x00, 0x00, 0x00, 0x00, 0x00
        /*0010*/ 	.byte	0xef, 0x39, 0xfa, 0xfe, 0x42, 0x2e, 0xe6, 0x3f, 0x02, 0x20, 0x2a, 0xfa, 0x0b, 0xab, 0xfc, 0x3f
        /*0020*/ 	.byte	0xf9, 0x2c, 0x92, 0x7c, 0xa7, 0x6c, 0x09, 0x40, 0xc9, 0x79, 0x44, 0x3c, 0x64, 0x26, 0x13, 0x40
        /*0030*/ 	.byte	0xca, 0x01, 0xcf, 0x3a, 0x27, 0x51, 0x1a, 0x40, 0x30, 0xcc, 0x2d, 0xf3, 0xe1, 0x0c, 0x21, 0x40
        /*0040*/ 	.byte	0x0d, 0xb7, 0xfc, 0x82, 0x8e, 0x35, 0x25, 0x40
.L_8:


//--------------------- .text._Z9GillespiePiiPfiS_ffiP17curandStateMtgp32 --------------------------
	.section	.text._Z9GillespiePiiPfiS_ffiP17curandStateMtgp32,"ax",@progbits
	.align	128
        .global         _Z9GillespiePiiPfiS_ffiP17curandStateMtgp32
        .type           _Z9GillespiePiiPfiS_ffiP17curandStateMtgp32,@function
        .size           _Z9GillespiePiiPfiS_ffiP17curandStateMtgp32,(.L_x_64 - _Z9GillespiePiiPfiS_ffiP17curandStateMtgp32)
        .other          _Z9GillespiePiiPfiS_ffiP17curandStateMtgp32,@"STO_CUDA_ENTRY STV_DEFAULT"
_Z9GillespiePiiPfiS_ffiP17curandStateMtgp32:
.text._Z9GillespiePiiPfiS_ffiP17curandStateMtgp32:
[----:B------:R-:W0:Y:S01]  /*0000*/  LDC R1, c[0x0][0x37c] ;  /* 0x0000df00ff017b82 */ /* 0x000e220000000800 */
[----:B------:R-:W1:Y:S01]  /*0010*/  LDCU UR4, c[0x0][0x398] ;  /* 0x00007300ff0477ac */ /* 0x000e620008000800 */
[----:B------:R-:W-:Y:S01]  /*0020*/  MOV R0, 0x0 ;  /* 0x0000000000007802 */ /* 0x000fe20000000f00 */
[----:B------:R-:W2:Y:S05]  /*0030*/  LDCU UR6, c[0x0][0x3a8] ;  /* 0x00007500ff0677ac */ /* 0x000eaa0008000800 */
[----:B------:R3:W4:Y:S01]  /*0040*/  LDC.64 R6, c[0x4][R0] ;  /* 0x0100000000067b82 */ /* 0x0007220000000a00 */
[----:B-1----:R-:W-:-:S06]  /*0050*/  UIMAD.WIDE UR4, UR4, 0x4, URZ ;  /* 0x00000004040478a5 */ /* 0x002fcc000f8e02ff */
[----:B------:R-:W-:Y:S02]  /*0060*/  IMAD.U32 R3, RZ, RZ, UR5 ;  /* 0x00000005ff037e24 */ /* 0x000fe4000f8e00ff */
[----:B------:R-:W-:Y:S02]  /*0070*/  IMAD.U32 R5, RZ, RZ, UR5 ;  /* 0x00000005ff057e24 */ /* 0x000fe4000f8e00ff */
[----:B------:R-:W-:Y:S02]  /*0080*/  IMAD.U32 R2, RZ, RZ, UR4 ;  /* 0x00000004ff027e24 */ /* 0x000fe4000f8e00ff */
[----:B------:R-:W-:Y:S02]  /*0090*/  IMAD.U32 R4, RZ, RZ, UR4 ;  /* 0x00000004ff047e24 */ /* 0x000fe4000f8e00ff */
[----:B------:R-:W-:Y:S02]  /*00a0*/  IMAD.MOV.U32 R5, RZ, RZ, R3 ;  /* 0x000000ffff057224 */ /* 0x000fe400078e0003 */
[----:B--23--:R-:W-:-:S07]  /*00b0*/  IMAD.U32 R2, RZ, RZ, UR6 ;  /* 0x00000006ff027e24 */ /* 0x00cfce000f8e00ff */
[----:B------:R-:W-:-:S07]  /*00c0*/  LEPC R20, `(.L_x_0) ;  /* 0x000000001014794e */ /* 0x000fce0000000000 */
[----:B0---4-:R-:W-:Y:S05]  /*00d0*/  CALL.ABS.NOINC R6 ;  /* 0x0000000006007343 */ /* 0x011fea0003c00000 */
.L_x_0:
[----:B------:R-:W0:Y:S02]  /*00e0*/  LDC.64 R6, c[0x0][0x3a8] ;  /* 0x0000ea00ff067b82 */ /* 0x000e240000000a00 */
[----:B0-----:R-:W-:-:S13]  /*00f0*/  FSETP.GEU.AND P0, PT, R6, R7, PT ;  /* 0x000000070600720b */ /* 0x001fda0003f0e000 */
[----:B------:R-:W-:Y:S05]  /*0100*/  @P0 EXIT ;  /* 0x000000000000094d */ /* 0x000fea0003800000 */
[----:B------:R-:W0:Y:S01]  /*0110*/  S2R R16, SR_TID.X ;  /* 0x0000000000107919 */ /* 0x000e220000002100 */
[----:B------:R-:W0:Y:S01]  /*0120*/  LDCU UR4, c[0x0][0x360] ;  /* 0x00006c00ff0477ac */ /* 0x000e220008000800 */
[----:B------:R-:W1:Y:S01]  /*0130*/  LDC R12, c[0x0][0x398] ;  /* 0x0000e600ff0c7b82 */ /* 0x000e620000000800 */
[----:B------:R-:W0:Y:S01]  /*0140*/  S2R R15, SR_TID.Y ;  /* 0x00000000000f7919 */ /* 0x000e220000002200 */
[----:B------:R-:W2:Y:S01]  /*0150*/  LDCU UR5, c[0x0][0x368] ;  /* 0x00006d00ff0577ac */ /* 0x000ea20008000800 */
[----:B------:R-:W3:Y:S05]  /*0160*/  S2R R0, SR_TID.Z ;  /* 0x0000000000007919 */ /* 0x000eea0000002300 */
[----:B------:R-:W2:Y:S01]  /*0170*/  LDC R8, c[0x0][0x364] ;  /* 0x0000d900ff087b82 */ /* 0x000ea20000000800 */
[----:B------:R-:W4:Y:S07]  /*0180*/  S2R R3, SR_CTAID.X ;  /* 0x0000000000037919 */ /* 0x000f2e0000002500 */
[----:B------:R-:W5:Y:S08]  /*0190*/  LDC R9, c[0x0][0x388] ;  /* 0x0000e200ff097b82 */ /* 0x000f700000000800 */
[----:B------:R-:W4:Y:S01]  /*01a0*/  LDC.64 R26, c[0x0][0x3b8] ;  /* 0x0000ee00ff1a7b82 */ /* 0x000f220000000a00 */
[----:B-1----:R-:W-:-:S02]  /*01b0*/  LOP3.LUT R14, R12, 0xf, RZ, 0xc0, !PT ;  /* 0x0000000f0c0e7812 */ /* 0x002fc400078ec0ff */
[C---:B------:R-:W-:Y:S02]  /*01c0*/  LOP3.LUT R13, R12.reuse, 0x7, RZ, 0xc0, !PT ;  /* 0x000000070c0d7812 */ /* 0x040fe400078ec0ff */
[----:B------:R-:W-:-:S03]  /*01d0*/  LOP3.LUT R12, R12, 0x3, RZ, 0xc0, !PT ;  /* 0x000000030c0c7812 */ /* 0x000fc600078ec0ff */
[----:B------:R-:W1:Y:S01]  /*01e0*/  LDC.64 R24, c[0x0][0x358] ;  /* 0x0000d600ff187b82 */ /* 0x000e620000000a00 */
[----:B--2---:R-:W-:Y:S02]  /*01f0*/  IMAD R8, R8, UR5, RZ ;  /* 0x0000000508087c24 */ /* 0x004fe4000f8e02ff */
[----:B0-----:R-:W-:-:S04]  /*0200*/  IMAD R15, R15, UR4, R16 ;  /* 0x000000040f0f7c24 */ /* 0x001fc8000f8e0210 */
[C---:B---3--:R-:W-:Y:S01]  /*0210*/  IMAD R15, R8.reuse, R0, R15 ;  /* 0x00000000080f7224 */ /* 0x048fe200078e020f */
[C---:B-----5:R-:W-:Y:S01]  /*0220*/  LOP3.LUT R11, R9.reuse, 0x7, RZ, 0xc0, !PT ;  /* 0x00000007090b7812 */ /* 0x060fe200078ec0ff */
[----:B------:R-:W-:Y:S01]  /*0230*/  IMAD R8, R8, UR4, RZ ;  /* 0x0000000408087c24 */ /* 0x000fe2000f8e02ff */
[----:B------:R-:W-:Y:S01]  /*0240*/  LOP3.LUT R10, R9, 0x3, RZ, 0xc0, !PT ;  /* 0x00000003090a7812 */ /* 0x000fe200078ec0ff */
[----:B----4-:R-:W-:Y:S01]  /*0250*/  IMAD R16, R3, UR4, R16 ;  /* 0x0000000403107c24 */ /* 0x010fe2000f8e0210 */
[----:B------:R-:W-:Y:S01]  /*0260*/  LOP3.LUT R9, R9, 0x7ffffffc, RZ, 0xc0, !PT ;  /* 0x7ffffffc09097812 */ /* 0x000fe200078ec0ff */
[----:B------:R-:W-:-:S07]  /*0270*/  IMAD.WIDE.U32 R26, R3, 0x1010, R26 ;  /* 0x00001010031a7825 */ /* 0x000fce00078e001a */
.L_x_49:
[----:B------:R-:W0:Y:S01]  /*0280*/  LDCU UR4, c[0x0][0x398] ;  /* 0x00007300ff0477ac */ /* 0x000e220008000800 */
[----:B------:R-:W-:Y:S02]  /*0290*/  IMAD.MOV.U32 R6, RZ, RZ, RZ ;  /* 0x000000ffff067224 */ /* 0x000fe400078e00ff */
[----:B0-----:R-:W-:-:S05]  /*02a0*/  IMAD.U32 R0, RZ, RZ, UR4 ;  /* 0x00000004ff007e24 */ /* 0x001fca000f8e00ff */
[----:B------:R-:W-:-:S13]  /*02b0*/  ISETP.GE.AND P0, PT, R0, 0x1, PT ;  /* 0x000000010000780c */ /* 0x000fda0003f06270 */
[----:B-1-3--:R-:W-:Y:S05]  /*02c0*/  @!P0 BRA `(.L_x_1) ;  /* 0x0000002000e48947 */ /* 0x00afea0003800000 */
[----:B------:R-:W0:Y:S02]  /*02d0*/  LDCU UR4, c[0x0][0x388] ;  /* 0x00007100ff0477ac */ /* 0x000e240008000800 */
[----:B0-----:R-:W-:-:S09]  /*02e0*/  UISETP.GE.AND UP0, UPT, UR4, 0x1, UPT ;  /* 0x000000010400788c */ /* 0x001fd2000bf06270 */
[----:B------:R-:W-:Y:S05]  /*02f0*/  BRA.U !UP0, `(.L_x_2) ;  /* 0x00000019084c7547 */ /* 0x000fea000b800000 */
[----:B------:R-:W-:Y:S01]  /*0300*/  BSSY.RECONVERGENT B0, `(.L_x_3) ;  /* 0x0000191000007945 */ /* 0x000fe20003800200 */
[----:B------:R-:W-:-:S07]  /*0310*/  CS2R R6, SRZ ;  /* 0x0000000000067805 */ /* 0x000fce000001ff00 */
.L_x_28:
[----:B01234-:R-:W0:Y:S01]  /*0320*/  LDC.64 R20, c[0x0][0x390] ;  /* 0x0000e400ff147b82 */ /* 0x01fe220000000a00 */
[C---:B-1----:R-:W-:Y:S02]  /*0330*/  R2UR UR4, R24.reuse ;  /* 0x00000000180472ca */ /* 0x042fe400000e0000 */
[C---:B------:R-:W-:Y:S02]  /*0340*/  R2UR UR5, R25.reuse ;  /* 0x00000000190572ca */ /* 0x040fe400000e0000 */
[----:B------:R-:W-:Y:S02]  /*0350*/  R2UR UR6, R24 ;  /* 0x00000000180672ca */ /* 0x000fe400000e0000 */
[----:B------:R-:W-:Y:S01]  /*0360*/  R2UR UR7, R25 ;  /* 0x00000000190772ca */ /* 0x000fe200000e0000 */
[----:B------:R-:W1:Y:S01]  /*0370*/  LDC.64 R30, c[0x0][0x380] ;  /* 0x0000e000ff1e7b82 */ /* 0x000e620000000a00 */
[----:B0-----:R-:W-:-:S07]  /*0380*/  IMAD.WIDE.U32 R20, R7, 0x4, R20 ;  /* 0x0000000407147825 */ /* 0x001fce00078e0014 */
[----:B------:R-:W2:Y:S01]  /*0390*/  LDG.E R20, desc[UR4][R20.64] ;  /* 0x0000000414147981 */ /* 0x000ea2000c1e1900 */
[----:B------:R-:W0:Y:S01]  /*03a0*/  LDCU UR5, c[0x0][0x388] ;  /* 0x00007100ff0577ac */ /* 0x000e220008000800 */
[C---:B------:R-:W-:Y:S01]  /*03b0*/  IMAD.WIDE.U32 R28, R7.reuse, 0x4, R4 ;  /* 0x00000004071c7825 */ /* 0x040fe200078e0004 */
[----:B------:R-:W3:Y:S03]  /*03c0*/  LDCU UR4, c[0x0][0x3b0] ;  /* 0x00007600ff0477ac */ /* 0x000ee60008000800 */
[----:B------:R-:W-:Y:S01]  /*03d0*/  IMAD.MOV.U32 R38, RZ, RZ, RZ ;  /* 0x000000ffff267224 */ /* 0x000fe200078e00ff */
[----:B0-----:R-:W-:Y:S02]  /*03e0*/  UISETP.GE.U32.AND UP0, UPT, UR5, 0x4, UPT ;  /* 0x000000040500788c */ /* 0x001fe4000bf06070 */
[C---:B------:R-:W-:Y:S02]  /*03f0*/  IMAD R19, R7.reuse, UR5, RZ ;  /* 0x0000000507137c24 */ /* 0x040fe4000f8e02ff */
[----:B---3--:R-:W-:-:S04]  /*0400*/  IMAD R3, R7, UR4, R16 ;  /* 0x0000000407037c24 */ /* 0x008fc8000f8e0210 */
[----:B-1----:R-:W-:Y:S01]  /*0410*/  IMAD.WIDE R30, R3, 0x4, R30 ;  /* 0x00000004031e7825 */ /* 0x002fe200078e021e */
[----:B--2---:R0:W-:Y:S01]  /*0420*/  ST.E desc[UR6][R28.64], R20 ;  /* 0x000000141c007985 */ /* 0x0041e2000c101906 */
[----:B------:R-:W-:Y:S05]  /*0430*/  BRA.U !UP0, `(.L_x_4) ;  /* 0x0000000d08487547 */ /* 0x000fea000b800000 */
[----:B------:R-:W-:Y:S01]  /*0440*/  BSSY.RECONVERGENT B1, `(.L_x_5) ;  /* 0x00000d0000017945 */ /* 0x000fe20003800200 */
[----:B------:R-:W-:-:S07]  /*0450*/  IMAD.MOV.U32 R22, RZ, RZ, RZ ;  /* 0x000000ffff167224 */ /* 0x000fce00078e00ff */
.L_x_18:
[----:B-1----:R-:W1:Y:S01]  /*0460*/  LDC.64 R38, c[0x0][0x3a0] ;  /* 0x0000e800ff267b82 */ /* 0x002e620000000a00 */
[----:B------:R-:W-:Y:S01]  /*0470*/  R2UR UR4, R24 ;  /* 0x00000000180472ca */ /* 0x000fe200000e0000 */
[----:B------:R-:W-:Y:S01]  /*0480*/  IMAD.IADD R3, R19, 0x1, R22 ;  /* 0x0000000113037824 */ /* 0x000fe200078e0216 */
[----:B------:R-:W-:-:S03]  /*0490*/  R2UR UR5, R25 ;  /* 0x00000000190572ca */ /* 0x000fc600000e0000 */
[----:B-1----:R-:W-:-:S10]  /*04a0*/  IMAD.WIDE.U32 R38, R3, 0x4, R38 ;  /* 0x0000000403267825 */ /* 0x002fd400078e0026 */
[----:B--2---:R-:W2:Y:S01]  /*04b0*/  LDG.E R48, desc[UR4][R38.64] ;  /* 0x0000000426307981 */ /* 0x004ea2000c1e1900 */
[----:B------:R-:W-:Y:S01]  /*04c0*/  VIADD R22, R22, 0x4 ;  /* 0x0000000416167836 */ /* 0x000fe20000000000 */
[----:B------:R-:W-:Y:S04]  /*04d0*/  BSSY.RECONVERGENT B2, `(.L_x_6) ;  /* 0x000002f000027945 */ /* 0x000fe80003800200 */
[----:B------:R-:W-:Y:S02]  /*04e0*/  ISETP.NE.AND P0, PT, R22, R9, PT ;  /* 0x000000091600720c */ /* 0x000fe40003f05270 */
[----:B--2---:R-:W-:-:S13]  /*04f0*/  ISETP.GT.AND P1, PT, R48, -0x1, PT ;  /* 0xffffffff3000780c */ /* 0x004fda0003f24270 */
[----:B---34-:R-:W-:Y:S05]  /*0500*/  @P1 BRA `(.L_x_7) ;  /* 0x0000000000ac1947 */ /* 0x018fea0003800000 */
[----:B------:R-:W-:Y:S02]  /*0510*/  R2UR UR4, R24 ;  /* 0x00000000180472ca */ /* 0x000fe400000e0000 */
[----:B------:R-:W-:-:S13]  /*0520*/  R2UR UR5, R25 ;  /* 0x00000000190572ca */ /* 0x000fda00000e0000 */
[----:B------:R-:W2:Y:S01]  /*0530*/  LDG.E R21, desc[UR4][R30.64] ;  /* 0x000000041e157981 */ /* 0x000ea2000c1e1900 */
[----:B------:R-:W-:Y:S01]  /*0540*/  IMAD.MOV R48, RZ, RZ, -R48 ;  /* 0x000000ffff307224 */ /* 0x000fe200078e0a30 */
[----:B------:R-:W-:Y:S01]  /*0550*/  BSSY.RECONVERGENT B3, `(.L_x_8) ;  /* 0x0000011000037945 */ /* 0x000fe20003800200 */
[----:B------:R-:W-:-:S04]  /*0560*/  MOV R18, 0x660 ;  /* 0x0000066000127802 */ /* 0x000fc80000000f00 */
[----:B------:R-:W1:Y:S02]  /*0570*/  I2F.F64.U32 R48, R48 ;  /* 0x0000003000307312 */ /* 0x000e640000201800 */
[----:B-1----:R-:W-:-:S04]  /*0580*/  SHF.R.U32.HI R0, RZ, 0x14, R49 ;  /* 0x00000014ff007819 */ /* 0x002fc80000011631 */
[----:B------:R-:W-:-:S05]  /*0590*/  LOP3.LUT R0, R0, 0x7ff, RZ, 0xc0, !PT ;  /* 0x000007ff00007812 */ /* 0x000fca00078ec0ff */
[----:B------:R-:W-:-:S05]  /*05a0*/  VIADD R3, R0, 0xfffffc0c ;  /* 0xfffffc0c00037836 */ /* 0x000fca0000000000 */
[CC--:B------:R-:W-:Y:S02]  /*05b0*/  SHF.L.U32 R0, R48.reuse, R3.reuse, RZ ;  /* 0x0000000330007219 */ /* 0x0c0fe400000006ff */
[----:B------:R-:W-:Y:S02]  /*05c0*/  SHF.L.U64.HI R3, R48, R3, R49 ;  /* 0x0000000330037219 */ /* 0x000fe40000010231 */
[----:B------:R-:W-:Y:S01]  /*05d0*/  ISETP.NE.U32.AND P3, PT, R0, RZ, PT ;  /* 0x000000ff0000720c */ /* 0x000fe20003f65070 */
[----:B------:R-:W-:-:S03]  /*05e0*/  IMAD.MOV.U32 R0, RZ, RZ, R48 ;  /* 0x000000ffff007224 */ /* 0x000fc600078e0030 */
[----:B------:R-:W-:Y:S01]  /*05f0*/  ISETP.NE.AND.EX P3, PT, R3, -0x80000000, PT, P3 ;  /* 0x800000000300780c */ /* 0x000fe20003f65330 */
[----:B------:R-:W-:Y:S01]  /*0600*/  IMAD.MOV.U32 R3, RZ, RZ, R49 ;  /* 0x000000ffff037224 */ /* 0x000fe200078e0031 */
[----:B--2---:R-:W1:Y:S02]  /*0610*/  I2F.F64 R50, R21 ;  /* 0x0000001500327312 */ /* 0x004e640000201c00 */
[----:B-1----:R-:W-:-:S10]  /*0620*/  DADD R32, -RZ, |R50| ;  /* 0x00000000ff207229 */ /* 0x002fd40000000532 */
[----:B------:R-:W-:Y:S02]  /*0630*/  IMAD.MOV.U32 R40, RZ, RZ, R32 ;  /* 0x000000ffff287224 */ /* 0x000fe400078e0020 */
[----:B------:R-:W-:-:S07]  /*0640*/  IMAD.MOV.U32 R17, RZ, RZ, R33 ;  /* 0x000000ffff117224 */ /* 0x000fce00078e0021 */
[----:B0-----:R-:W-:Y:S05]  /*0650*/  CALL.REL.NOINC `($_Z9GillespiePiiPfiS_ffiP17curandStateMtgp32$__internal_accurate_pow) ;  /* 0x0000004800387944 */ /* 0x001fea0003c00000 */
[----:B------:R-:W-:Y:S05]  /*0660*/  BSYNC.RECONVERGENT B3 ;  /* 0x0000000000037941 */ /* 0x000fea0003800200 */
.L_x_8:
[----:B------:R-:W-:Y:S01]  /*0670*/  ISETP.NE.AND P2, PT, R21, RZ, PT ;  /* 0x000000ff1500720c */ /* 0x000fe20003f45270 */
[----:B------:R-:W-:Y:S01]  /*0680*/  DADD R32, -RZ, -R40 ;  /* 0x00000000ff207229 */ /* 0x000fe20000000928 */
[----:B------:R-:W-:Y:S02]  /*0690*/  ISETP.GE.AND P1, PT, R51, RZ, PT ;  /* 0x000000ff3300720c */ /* 0x000fe40003f26270 */
[----:B------:R-:W-:Y:S02]  /*06a0*/  ISETP.GE.OR P4, PT, R49, RZ, P2 ;  /* 0x000000ff3100720c */ /* 0x000fe40001786670 */
[----:B------:R-:W-:Y:S02]  /*06b0*/  R2UR UR4, R24 ;  /* 0x00000000180472ca */ /* 0x000fe400000e0000 */
[----:B------:R-:W-:-:S03]  /*06c0*/  R2UR UR5, R25 ;  /* 0x00000000190572ca */ /* 0x000fc600000e0000 */
[-C--:B------:R-:W-:Y:S02]  /*06d0*/  FSEL R3, R32, R40.reuse, !P3 ;  /* 0x0000002820037208 */ /* 0x080fe40005800000 */
[----:B------:R-:W-:Y:S02]  /*06e0*/  @!P2 SEL R50, R51, RZ, !P3 ;  /* 0x000000ff3332a207 */ /* 0x000fe40005800000 */
[-C--:B------:R-:W-:Y:S02]  /*06f0*/  FSEL R0, R33, R41.reuse, !P3 ;  /* 0x0000002921007208 */ /* 0x080fe40005800000 */
[----:B------:R-:W-:Y:S01]  /*0700*/  @!P4 LOP3.LUT R50, R50, 0x7ff00000, RZ, 0xfc, !PT ;  /* 0x7ff000003232c812 */ /* 0x000fe200078efcff */
[----:B------:R-:W0:Y:S01]  /*0710*/  F2F.F64.F32 R32, R20 ;  /* 0x0000001400207310 */ /* 0x000e220000201800 */
[----:B------:R-:W-:Y:S01]  /*0720*/  FSEL R40, R3, R40, !P1 ;  /* 0x0000002803287208 */ /* 0x000fe20004800000 */
[----:B------:R-:W-:Y:S01]  /*0730*/  @!P2 IMAD.MOV.U32 R40, RZ, RZ, RZ ;  /* 0x000000ffff28a224 */ /* 0x000fe200078e00ff */
[----:B------:R-:W-:Y:S01]  /*0740*/  FSEL R41, R0, R41, !P1 ;  /* 0x0000002900297208 */ /* 0x000fe20004800000 */
[----:B------:R-:W-:Y:S01]  /*0750*/  @!P2 IMAD.MOV.U32 R41, RZ, RZ, R50 ;  /* 0x000000ffff29a224 */ /* 0x000fe200078e0032 */
[----:B------:R-:W-:-:S04]  /*0760*/  ISETP.NE.AND P1, PT, R21, 0x1, PT ;  /* 0x000000011500780c */ /* 0x000fc80003f25270 */
[----:B------:R-:W-:Y:S02]  /*0770*/  FSEL R34, R40, RZ, P1 ;  /* 0x000000ff28227208 */ /* 0x000fe40000800000 */
[----:B------:R-:W-:-:S06]  /*0780*/  FSEL R35, R41, 1.875, P1 ;  /* 0x3ff0000029237808 */ /* 0x000fcc0000800000 */
[----:B0-----:R-:W-:-:S06]  /*0790*/  DMUL R32, R32, R34 ;  /* 0x0000002220207228 */ /* 0x001fcc0000000000 */
[----:B------:R-:W0:Y:S02]  /*07a0*/  F2F.F32.F64 R20, R32 ;  /* 0x0000002000147310 */ /* 0x000e240000301000 */
[----:B0-----:R1:W-:Y:S03]  /*07b0*/  ST.E desc[UR4][R28.64], R20 ;  /* 0x000000141c007985 */ /* 0x0013e6000c101904 */
.L_x_7:
[----:B------:R-:W-:Y:S05]  /*07c0*/  BSYNC.RECONVERGENT B2 ;  /* 0x0000000000027941 */ /* 0x000fea0003800200 */
.L_x_6:
[----:B------:R-:W-:Y:S02]  /*07d0*/  R2UR UR4, R24 ;  /* 0x00000000180472ca */ /* 0x000fe400000e0000 */
[----:B------:R-:W-:-:S13]  /*07e0*/  R2UR UR5, R25 ;  /* 0x00000000190572ca */ /* 0x000fda00000e0000 */
[----:B------:R-:W2:Y:S01]  /*07f0*/  LDG.E R48, desc[UR4][R38.64+0x4] ;  /* 0x0000040426307981 */ /* 0x000ea2000c1e1900 */
[----:B------:R-:W-:Y:S01]  /*0800*/  BSSY.RECONVERGENT B2, `(.L_x_9) ;  /* 0x000002e000027945 */ /* 0x000fe20003800200 */
[----:B--2---:R-:W-:-:S13]  /*0810*/  ISETP.GT.AND P1, PT, R48, -0x1, PT ;  /* 0xffffffff3000780c */ /* 0x004fda0003f24270 */
[----:B------:R-:W-:Y:S05]  /*0820*/  @P1 BRA `(.L_x_10) ;  /* 0x0000000000ac1947 */ /* 0x000fea0003800000 */
[----:B------:R-:W-:Y:S02]  /*0830*/  R2UR UR4, R24 ;  /* 0x00000000180472ca */ /* 0x000fe400000e0000 */
[----:B------:R-:W-:-:S13]  /*0840*/  R2UR UR5, R25 ;  /* 0x00000000190572ca */ /* 0x000fda00000e0000 */
[----:B------:R-:W2:Y:S01]  /*0850*/  LDG.E R21, desc[UR4][R30.64] ;  /* 0x000000041e157981 */ /* 0x000ea2000c1e1900 */
[----:B------:R-:W-:Y:S01]  /*0860*/  IMAD.MOV R48, RZ, RZ, -R48 ;  /* 0x000000ffff307224 */ /* 0x000fe200078e0a30 */
[----:B------:R-:W-:Y:S01]  /*0870*/  BSSY.RECONVERGENT B3, `(.L_x_11) ;  /* 0x0000011000037945 */ /* 0x000fe20003800200 */
[----:B------:R-:W-:-:S04]  /*0880*/  MOV R18, 0x980 ;  /* 0x0000098000127802 */ /* 0x000fc80000000f00 */
[----:B------:R-:W3:Y:S02]  /*0890*/  I2F.F64.U32 R48, R48 ;  /* 0x0000003000307312 */ /* 0x000ee40000201800 */
[----:B---3--:R-:W-:-:S04]  /*08a0*/  SHF.R.U32.HI R0, RZ, 0x14, R49 ;  /* 0x00000014ff007819 */ /* 0x008fc80000011631 */
        /* <DEDUP_REMOVED lines=8> */
[----:B--2---:R-:W2:Y:S02]  /*0930*/  I2F.F64 R50, R21 ;  /* 0x0000001500327312 */ /* 0x004ea40000201c00 */
[----:B--2---:R-:W-:-:S10]  /*0940*/  DADD R32, -RZ, |R50| ;  /* 0x00000000ff207229 */ /* 0x004fd40000000532 */
[----:B------:R-:W-:Y:S02]  /*0950*/  IMAD.MOV.U32 R40, RZ, RZ, R32 ;  /* 0x000000ffff287224 */ /* 0x000fe400078e0020 */
[----:B------:R-:W-:-:S07]  /*0960*/  IMAD.MOV.U32 R17, RZ, RZ, R33 ;  /* 0x000000ffff117224 */ /* 0x000fce00078e0021 */
[----:B01----:R-:W-:Y:S05]  /*0970*/  CALL.REL.NOINC `($_Z9GillespiePiiPfiS_ffiP17curandStateMtgp32$__internal_accurate_pow) ;  /* 0x0000004400707944 */ /* 0x003fea0003c00000 */
[----:B------:R-:W-:Y:S05]  /*0980*/  BSYNC.RECONVERGENT B3 ;  /* 0x0000000000037941 */ /* 0x000fea0003800200 */
.L_x_11:
[----:B------:R-:W-:Y:S01]  /*0990*/  ISETP.NE.AND P2, PT, R21, RZ, PT ;  /* 0x000000ff1500720c */ /* 0x000fe20003f45270 */
[----:B------:R-:W-:Y:S01]  /*09a0*/  DADD R32, -RZ, -R40 ;  /* 0x00000000ff207229 */ /* 0x000fe20000000928 */
[----:B------:R-:W-:Y:S01]  /*09b0*/  ISETP.GE.AND P1, PT, R51, RZ, PT ;  /* 0x000000ff3300720c */ /* 0x000fe20003f26270 */
[----:B------:R-:W0:Y:S01]  /*09c0*/  F2F.F64.F32 R34, R20 ;  /* 0x0000001400227310 */ /* 0x000e220000201800 */
[----:B------:R-:W-:Y:S02]  /*09d0*/  ISETP.GE.OR P4, PT, R49, RZ, P2 ;  /* 0x000000ff3100720c */ /* 0x000fe40001786670 */
[----:B------:R-:W-:Y:S02]  /*09e0*/  R2UR UR4, R24 ;  /* 0x00000000180472ca */ /* 0x000fe400000e0000 */
[----:B------:R-:W-:-:S03]  /*09f0*/  R2UR UR5, R25 ;  /* 0x00000000190572ca */ /* 0x000fc600000e0000 */
[-C--:B------:R-:W-:Y:S02]  /*0a00*/  FSEL R3, R32, R40.reuse, !P3 ;  /* 0x0000002820037208 */ /* 0x080fe40005800000 */
[----:B------:R-:W-:Y:S02]  /*0a10*/  @!P2 SEL R50, R51, RZ, !P3 ;  /* 0x000000ff3332a207 */ /* 0x000fe40005800000 */
[-C--:B------:R-:W-:Y:S02]  /*0a20*/  FSEL R32, R33, R41.reuse, !P3 ;  /* 0x0000002921207208 */ /* 0x080fe40005800000 */
[----:B------:R-:W-:Y:S02]  /*0a30*/  @!P4 LOP3.LUT R50, R50, 0x7ff00000, RZ, 0xfc, !PT ;  /* 0x7ff000003232c812 */ /* 0x000fe400078efcff */
        /* <DEDUP_REMOVED lines=10> */
.L_x_10:
[----:B------:R-:W-:Y:S05]  /*0ae0*/  BSYNC.RECONVERGENT B2 ;  /* 0x0000000000027941 */ /* 0x000fea0003800200 */
.L_x_9:
[----:B------:R-:W-:Y:S02]  /*0af0*/  R2UR UR4, R24 ;  /* 0x00000000180472ca */ /* 0x000fe400000e0000 */
[----:B------:R-:W-:-:S13]  /*0b00*/  R2UR UR5, R25 ;  /* 0x00000000190572ca */ /* 0x000fda00000e0000 */
[----:B------:R-:W3:Y:S01]  /*0b10*/  LDG.E R48, desc[UR4][R38.64+0x8] ;  /* 0x0000080426307981 */ /* 0x000ee2000c1e1900 */
[----:B------:R-:W-:Y:S01]  /*0b20*/  BSSY.RECONVERGENT B2, `(.L_x_12) ;  /* 0x000002e000027945 */ /* 0x000fe20003800200 */
[----:B---3--:R-:W-:-:S13]  /*0b30*/  ISETP.GT.AND P1, PT, R48, -0x1, PT ;  /* 0xffffffff3000780c */ /* 0x008fda0003f24270 */
[----:B------:R-:W-:Y:S05]  /*0b40*/  @P1 BRA `(.L_x_13) ;  /* 0x0000000000ac1947 */ /* 0x000fea0003800000 */
[----:B------:R-:W-:Y:S02]  /*0b50*/  R2UR UR4, R24 ;  /* 0x00000000180472ca */ /* 0x000fe400000e0000 */
[----:B------:R-:W-:-:S13]  /*0b60*/  R2UR UR5, R25 ;  /* 0x00000000190572ca */ /* 0x000fda00000e0000 */
[----:B------:R-:W3:Y:S01]  /*0b70*/  LDG.E R21, desc[UR4][R30.64] ;  /* 0x000000041e157981 */ /* 0x000ee2000c1e1900 */
[----:B------:R-:W-:Y:S01]  /*0b80*/  IMAD.MOV R48, RZ, RZ, -R48 ;  /* 0x000000ffff307224 */ /* 0x000fe200078e0a30 */
[----:B------:R-:W-:Y:S01]  /*0b90*/  BSSY.RECONVERGENT B3, `(.L_x_14) ;  /* 0x0000011000037945 */ /* 0x000fe20003800200 */
[----:B------:R-:W-:-:S04]  /*0ba0*/  MOV R18, 0xca0 ;  /* 0x00000ca000127802 */ /* 0x000fc80000000f00 */
[----:B------:R-:W4:Y:S02]  /*0bb0*/  I2F.F64.U32 R48, R48 ;  /* 0x0000003000307312 */ /* 0x000f240000201800 */
[----:B----4-:R-:W-:-:S04]  /*0bc0*/  SHF.R.U32.HI R0, RZ, 0x14, R49 ;  /* 0x00000014ff007819 */ /* 0x010fc80000011631 */
        /* <DEDUP_REMOVED lines=8> */
[----:B---3--:R-:W3:Y:S02]  /*0c50*/  I2F.F64 R50, R21 ;  /* 0x0000001500327312 */ /* 0x008ee40000201c00 */
[----:B---3--:R-:W-:-:S10]  /*0c60*/  DADD R32, -RZ, |R50| ;  /* 0x00000000ff207229 */ /* 0x008fd40000000532 */
[----:B------:R-:W-:Y:S02]  /*0c70*/  IMAD.MOV.U32 R40, RZ, RZ, R32 ;  /* 0x000000ffff287224 */ /* 0x000fe400078e0020 */
[----:B------:R-:W-:-:S07]  /*0c80*/  IMAD.MOV.U32 R17, RZ, RZ, R33 ;  /* 0x000000ffff117224 */ /* 0x000fce00078e0021 */
[----:B012---:R-:W-:Y:S05]  /*0c90*/  CALL.REL.NOINC `($_Z9GillespiePiiPfiS_ffiP17curandStateMtgp32$__internal_accurate_pow) ;  /* 0x0000004000a87944 */ /* 0x007fea0003c00000 */
[----:B------:R-:W-:Y:S05]  /*0ca0*/  BSYNC.RECONVERGENT B3 ;  /* 0x0000000000037941 */ /* 0x000fea0003800200 */
.L_x_14:
        /* <DEDUP_REMOVED lines=21> */
.L_x_13:
[----:B------:R-:W-:Y:S05]  /*0e00*/  BSYNC.RECONVERGENT B2 ;  /* 0x0000000000027941 */ /* 0x000fea0003800200 */
.L_x_12:
[----:B------:R-:W-:Y:S02]  /*0e10*/  R2UR UR4, R24 ;  /* 0x00000000180472ca */ /* 0x000fe400000e0000 */
[----:B------:R-:W-:-:S13]  /*0e20*/  R2UR UR5, R25 ;  /* 0x00000000190572ca */ /* 0x000fda00000e0000 */
[----:B------:R-:W4:Y:S01]  /*0e30*/  LDG.E R38, desc[UR4][R38.64+0xc] ;  /* 0x00000c0426267981 */ /* 0x000f22000c1e1900 */
[----:B------:R-:W-:Y:S01]  /*0e40*/  BSSY.RECONVERGENT B2, `(.L_x_15) ;  /* 0x000002e000027945 */ /* 0x000fe20003800200 */
[----:B----4-:R-:W-:-:S13]  /*0e50*/  ISETP.GT.AND P1, PT, R38, -0x1, PT ;  /* 0xffffffff2600780c */ /* 0x010fda0003f24270 */
[----:B------:R-:W-:Y:S05]  /*0e60*/  @P1 BRA `(.L_x_16) ;  /* 0x0000000000ac1947 */ /* 0x000fea0003800000 */
[----:B------:R-:W-:Y:S02]  /*0e70*/  R2UR UR4, R24 ;  /* 0x00000000180472ca */ /* 0x000fe400000e0000 */
[----:B------:R-:W-:-:S13]  /*0e80*/  R2UR UR5, R25 ;  /* 0x00000000190572ca */ /* 0x000fda00000e0000 */
[----:B------:R-:W4:Y:S01]  /*0e90*/  LDG.E R21, desc[UR4][R30.64] ;  /* 0x000000041e157981 */ /* 0x000f22000c1e1900 */
[----:B------:R-:W-:Y:S01]  /*0ea0*/  IMAD.MOV R38, RZ, RZ, -R38 ;  /* 0x000000ffff267224 */ /* 0x000fe200078e0a26 */
[----:B------:R-:W-:Y:S01]  /*0eb0*/  BSSY.RECONVERGENT B3, `(.L_x_17) ;  /* 0x0000011000037945 */ /* 0x000fe20003800200 */
[----:B------:R-:W-:-:S04]  /*0ec0*/  MOV R18, 0xfc0 ;  /* 0x00000fc000127802 */ /* 0x000fc80000000f00 */
[----:B------:R-:W5:Y:S02]  /*0ed0*/  I2F.F64.U32 R38, R38 ;  /* 0x0000002600267312 */ /* 0x000f640000201800 */
[----:B-----5:R-:W-:-:S04]  /*0ee0*/  SHF.R.U32.HI R0, RZ, 0x14, R39 ;  /* 0x00000014ff007819 */ /* 0x020fc80000011627 */
        /* <DEDUP_REMOVED lines=8> */
[----:B----4-:R-:W4:Y:S02]  /*0f70*/  I2F.F64 R48, R21 ;  /* 0x0000001500307312 */ /* 0x010f240000201c00 */
[----:B----4-:R-:W-:-:S10]  /*0f80*/  DADD R32, -RZ, |R48| ;  /* 0x00000000ff207229 */ /* 0x010fd40000000530 */
[----:B------:R-:W-:Y:S02]  /*0f90*/  IMAD.MOV.U32 R40, RZ, RZ, R32 ;  /* 0x000000ffff287224 */ /* 0x000fe400078e0020 */
[----:B------:R-:W-:-:S07]  /*0fa0*/  IMAD.MOV.U32 R17, RZ, RZ, R33 ;  /* 0x000000ffff117224 */ /* 0x000fce00078e0021 */
[----:B0123--:R-:W-:Y:S05]  /*0fb0*/  CALL.REL.NOINC `($_Z9GillespiePiiPfiS_ffiP17curandStateMtgp32$__internal_accurate_pow) ;  /* 0x0000003c00e07944 */ /* 0x00ffea0003c00000 */
[----:B------:R-:W-:Y:S05]  /*0fc0*/  BSYNC.RECONVERGENT B3 ;  /* 0x0000000000037941 */ /* 0x000fea0003800200 */
.L_x_17:
        /* <DEDUP_REMOVED lines=21> */
.L_x_16:
[----:B------:R-:W-:Y:S05]  /*1120*/  BSYNC.RECONVERGENT B2 ;  /* 0x0000000000027941 */ /* 0x000fea0003800200 */
.L_x_15:
[----:B------:R-:W-:Y:S05]  /*1130*/  @P0 BRA `(.L_x_18) ;  /* 0xfffffff000c80947 */ /* 0x000fea000383ffff */
[----:B------:R-:W-:Y:S05]  /*1140*/  BSYNC.RECONVERGENT B1 ;  /* 0x0000000000017941 */ /* 0x000fea0003800200 */
.L_x_5:
[----:B------:R-:W-:-:S07]  /*1150*/  IMAD.MOV.U32 R38, RZ, RZ, R9 ;  /* 0x000000ffff267224 */ /* 0x000fce00078e0009 */
.L_x_4:
[----:B------:R-:W-:Y:S01]  /*1160*/  ISETP.NE.AND P0, PT, R10, RZ, PT ;  /* 0x000000ff0a00720c */ /* 0x000fe20003f05270 */
[----:B------:R-:W-:-:S12]  /*1170*/  IMAD.MOV.U32 R49, RZ, RZ, R20 ;  /* 0x000000ffff317224 */ /* 0x000fd800078e0014 */
[----:B------:R-:W-:Y:S05]  /*1180*/  @!P0 BRA `(.L_x_19) ;  /* 0x0000000800888947 */ /* 0x000fea0003800000 */
[----:B01234-:R-:W0:Y:S01]  /*1190*/  LDC.64 R20, c[0x0][0x3a0] ;  /* 0x0000e800ff147b82 */ /* 0x01fe220000000a00 */
[----:B------:R-:W-:Y:S01]  /*11a0*/  R2UR UR4, R24 ;  /* 0x00000000180472ca */ /* 0x000fe200000e0000 */
[----:B------:R-:W-:Y:S01]  /*11b0*/  IMAD.IADD R3, R19, 0x1, R38 ;  /* 0x0000000113037824 */ /* 0x000fe200078e0226 */
[----:B------:R-:W-:-:S03]  /*11c0*/  R2UR UR5, R25 ;  /* 0x00000000190572ca */ /* 0x000fc600000e0000 */
[----:B0-----:R-:W-:-:S10]  /*11d0*/  IMAD.WIDE.U32 R20, R3, 0x4, R20 ;  /* 0x0000000403147825 */ /* 0x001fd400078e0014 */
        /* <DEDUP_REMOVED lines=10> */
[----:B------:R-:W0:Y:S02]  /*1280*/  I2F.F64.U32 R20, R20 ;  /* 0x0000001400147312 */ /* 0x000e240000201800 */
[----:B0-----:R-:W-:-:S04]  /*1290*/  SHF.R.U32.HI R0, RZ, 0x14, R21 ;  /* 0x00000014ff007819 */ /* 0x001fc80000011615 */
        /* <DEDUP_REMOVED lines=8> */
[----:B--2---:R-:W0:Y:S02]  /*1320*/  I2F.F64 R22, R39 ;  /* 0x0000002700167312 */ /* 0x004e240000201c00 */
[----:B0-----:R-:W-:-:S10]  /*1330*/  DADD R32, -RZ, |R22| ;  /* 0x00000000ff207229 */ /* 0x001fd40000000516 */
[----:B------:R-:W-:Y:S02]  /*1340*/  IMAD.MOV.U32 R40, RZ, RZ, R32 ;  /* 0x000000ffff287224 */ /* 0x000fe400078e0020 */
[----:B------:R-:W-:-:S07]  /*1350*/  IMAD.MOV.U32 R17, RZ, RZ, R33 ;  /* 0x000000ffff117224 */ /* 0x000fce00078e0021 */
[----:B------:R-:W-:Y:S05]  /*1360*/  CALL.REL.NOINC `($_Z9GillespiePiiPfiS_ffiP17curandStateMtgp32$__internal_accurate_pow) ;  /* 0x0000003800f47944 */ /* 0x000fea0003c00000 */
[----:B------:R-:W-:Y:S05]  /*1370*/  BSYNC.RECONVERGENT B2 ;  /* 0x0000000000027941 */ /* 0x000fea0003800200 */
.L_x_22:
[----:B------:R-:W-:Y:S01]  /*1380*/  ISETP.NE.AND P2, PT, R39, RZ, PT ;  /* 0x000000ff2700720c */ /* 0x000fe20003f45270 */
[----:B------:R-:W-:Y:S01]  /*1390*/  DADD R32, -RZ, -R40 ;  /* 0x00000000ff207229 */ /* 0x000fe20000000928 */
[----:B------:R-:W-:Y:S02]  /*13a0*/  ISETP.GE.AND P1, PT, R23, RZ, PT ;  /* 0x000000ff1700720c */ /* 0x000fe40003f26270 */
[----:B------:R-:W-:Y:S02]  /*13b0*/  ISETP.GE.OR P3, PT, R21, RZ, P2 ;  /* 0x000000ff1500720c */ /* 0x000fe40001766670 */
[----:B------:R-:W0:Y:S01]  /*13c0*/  F2F.F64.F32 R20, R49 ;  /* 0x0000003100147310 */ /* 0x000e220000201800 */
[----:B------:R-:W-:Y:S02]  /*13d0*/  R2UR UR4, R24 ;  /* 0x00000000180472ca */ /* 0x000fe400000e0000 */
[----:B------:R-:W-:Y:S02]  /*13e0*/  R2UR UR5, R25 ;  /* 0x00000000190572ca */ /* 0x000fe400000e0000 */
[----:B------:R-:W-:-:S02]  /*13f0*/  FSEL R3, R32, R40, !P0 ;  /* 0x0000002820037208 */ /* 0x000fc40004000000 */
        /* <DEDUP_REMOVED lines=13> */
.L_x_21:
[----:B------:R-:W-:Y:S05]  /*14d0*/  BSYNC.RECONVERGENT B1 ;  /* 0x0000000000017941 */ /* 0x000fea0003800200 */
.L_x_20:
[----:B------:R-:W-:Y:S01]  /*14e0*/  ISETP.NE.AND P0, PT, R10, 0x1, PT ;  /* 0x000000010a00780c */ /* 0x000fe20003f05270 */
[----:B------:R-:W-:-:S12]  /*14f0*/  BSSY.RECONVERGENT B1, `(.L_x_19) ;  /* 0x000006b000017945 */ /* 0x000fd80003800200 */
[----:B------:R-:W-:Y:S05]  /*1500*/  @!P0 BRA `(.L_x_23) ;  /* 0x0000000400a48947 */ /* 0x000fea0003800000 */
[----:B------:R-:W1:Y:S01]  /*1510*/  LDCU.64 UR4, c[0x0][0x3a0] ;  /* 0x00007400ff0477ac */ /* 0x000e620008000a00 */
[----:B------:R-:W-:Y:S02]  /*1520*/  IADD3 R19, P0, PT, R19, R38, RZ ;  /* 0x0000002613137210 */ /* 0x000fe40007f1e0ff */
[----:B------:R-:W-:Y:S02]  /*1530*/  R2UR UR6, R24 ;  /* 0x00000000180672ca */ /* 0x000fe400000e0000 */
[----:B------:R-:W-:Y:S01]  /*1540*/  R2UR UR7, R25 ;  /* 0x00000000190772ca */ /* 0x000fe200000e0000 */
[----:B------:R-:W-:Y:S01]  /*1550*/  IMAD.X R0, RZ, RZ, RZ, P0 ;  /* 0x000000ffff007224 */ /* 0x000fe200000e06ff */
[----:B-1----:R-:W-:-:S04]  /*1560*/  LEA R20, P0, R19, UR4, 0x2 ;  /* 0x0000000413147c11 */ /* 0x002fc8000f8010ff */
[----:B------:R-:W-:-:S07]  /*1570*/  LEA.HI.X R21, R19, UR5, R0, 0x2, P0 ;  /* 0x0000000513157c11 */ /* 0x000fce00080f1400 */
        /* <DEDUP_REMOVED lines=26> */
.L_x_26:
        /* <DEDUP_REMOVED lines=21> */
.L_x_25:
[----:B------:R-:W-:Y:S05]  /*1870*/  BSYNC.RECONVERGENT B2 ;  /* 0x0000000000027941 */ /* 0x000fea0003800200 */
.L_x_24:
[----:B------:R-:W-:-:S13]  /*1880*/  ISETP.NE.AND P0, PT, R10, 0x2, PT ;  /* 0x000000020a00780c */ /* 0x000fda0003f05270 */
[----:B------:R-:W-:Y:S05]  /*1890*/  @!P0 BRA `(.L_x_23) ;  /* 0x0000000000c08947 */ /* 0x000fea0003800000 */
[----:B------:R-:W-:Y:S02]  /*18a0*/  R2UR UR4, R24 ;  /* 0x00000000180472ca */ /* 0x000fe400000e0000 */
[----:B------:R-:W-:-:S13]  /*18b0*/  R2UR UR5, R25 ;  /* 0x00000000190572ca */ /* 0x000fda00000e0000 */
[----:B------:R-:W2:Y:S02]  /*18c0*/  LDG.E R20, desc[UR4][R20.64+0x8] ;  /* 0x0000080414147981 */ /* 0x000ea4000c1e1900 */
[----:B--2---:R-:W-:-:S13]  /*18d0*/  ISETP.GT.AND P0, PT, R20, -0x1, PT ;  /* 0xffffffff1400780c */ /* 0x004fda0003f04270 */
[----:B------:R-:W-:Y:S05]  /*18e0*/  @P0 BRA `(.L_x_23) ;  /* 0x0000000000ac0947 */ /* 0x000fea0003800000 */
[----:B------:R-:W-:Y:S02]  /*18f0*/  R2UR UR4, R24 ;  /* 0x00000000180472ca */ /* 0x000fe400000e0000 */
[----:B------:R-:W-:-:S13]  /*1900*/  R2UR UR5, R25 ;  /* 0x00000000190572ca */ /* 0x000fda00000e0000 */
[----:B------:R-:W2:Y:S01]  /*1910*/  LDG.E R30, desc[UR4][R30.64] ;  /* 0x000000041e1e7981 */ /* 0x000ea2000c1e1900 */
[----:B------:R-:W-:Y:S01]  /*1920*/  IMAD.MOV R20, RZ, RZ, -R20 ;  /* 0x000000ffff147224 */ /* 0x000fe200078e0a14 */
[----:B------:R-:W-:Y:S05]  /*1930*/  BSSY.RECONVERGENT B2, `(.L_x_27) ;  /* 0x0000011000027945 */ /* 0x000fea0003800200 */
        /* <DEDUP_REMOVED lines=12> */
[----:B------:R-:W-:Y:S01]  /*1a00*/  IMAD.MOV.U32 R40, RZ, RZ, R18 ;  /* 0x000000ffff287224 */ /* 0x000fe200078e0012 */
[----:B------:R-:W-:Y:S01]  /*1a10*/  MOV R18, 0x1a40 ;  /* 0x00001a4000127802 */ /* 0x000fe20000000f00 */
[----:B------:R-:W-:-:S07]  /*1a20*/  IMAD.MOV.U32 R17, RZ, RZ, R19 ;  /* 0x000000ffff117224 */ /* 0x000fce00078e0013 */
[----:B01----:R-:W-:Y:S05]  /*1a30*/  CALL.REL.NOINC `($_Z9GillespiePiiPfiS_ffiP17curandStateMtgp32$__internal_accurate_pow) ;  /* 0x0000003400407944 */ /* 0x003fea0003c00000 */
[----:B------:R-:W-:Y:S05]  /*1a40*/  BSYNC.RECONVERGENT B2 ;  /* 0x0000000000027941 */ /* 0x000fea0003800200 */
.L_x_27:
        /* <DEDUP_REMOVED lines=21> */
.L_x_23:
[----:B------:R-:W-:Y:S05]  /*1ba0*/  BSYNC.RECONVERGENT B1 ;  /* 0x0000000000017941 */ /* 0x000fea0003800200 */
.L_x_19:
[----:B------:R-:W5:Y:S01]  /*1bb0*/  LDCU UR4, c[0x0][0x398] ;  /* 0x00007300ff0477ac */ /* 0x000f620008000800 */
[----:B------:R-:W-:Y:S02]  /*1bc0*/  VIADD R7, R7, 0x1 ;  /* 0x0000000107077836 */ /* 0x000fe40000000000 */
[----:B------:R-:W-:Y:S01]  /*1bd0*/  FADD R6, R49, R6 ;  /* 0x0000000631067221 */ /* 0x000fe20000000000 */
[----:B-----5:R-:W-:-:S05]  /*1be0*/  IMAD.U32 R0, RZ, RZ, UR4 ;  /* 0x00000004ff007e24 */ /* 0x020fca000f8e00ff */
[----:B------:R-:W-:-:S13]  /*1bf0*/  ISETP.NE.AND P0, PT, R7, R0, PT ;  /* 0x000000000700720c */ /* 0x000fda0003f05270 */
[----:B------:R-:W-:Y:S05]  /*1c00*/  @P0 BRA `(.L_x_28) ;  /* 0xffffffe400c40947 */ /* 0x000fea000383ffff */
[----:B------:R-:W-:Y:S05]  /*1c10*/  BSYNC.RECONVERGENT B0 ;  /* 0x0000000000007941 */ /* 0x000fea0003800200 */
.L_x_3:
[----:B------:R-:W-:Y:S05]  /*1c20*/  BRA `(.L_x_1) ;  /* 0x00000008008c7947 */ /* 0x000fea0003800000 */
.L_x_2:
[----:B------:R-:W-:Y:S01]  /*1c30*/  ISETP.GE.U32.AND P0, PT, R0, 0x10, PT ;  /* 0x000000100000780c */ /* 0x000fe20003f06070 */
[----:B------:R-:W-:Y:S01]  /*1c40*/  IMAD.MOV.U32 R6, RZ, RZ, RZ ;  /* 0x000000ffff067224 */ /* 0x000fe200078e00ff */
[----:B------:R-:W-:Y:S01]  /*1c50*/  ISETP.NE.AND P1, PT, R14, RZ, PT ;  /* 0x000000ff0e00720c */ /* 0x000fe20003f25270 */
[----:B------:R-:W-:-:S10]  /*1c60*/  IMAD.MOV.U32 R3, RZ, RZ, RZ ;  /* 0x000000ffff037224 */ /* 0x000fd400078e00ff */
[----:B------:R-:W-:Y:S05]  /*1c70*/  @!P0 BRA `(.L_x_29) ;  /* 0x0000000400248947 */ /* 0x000fea0003800000 */
[----:B------:R-:W0:Y:S01]  /*1c80*/  LDCU.64 UR4, c[0x0][0x390] ;  /* 0x00007200ff0477ac */ /* 0x000e220008000a00 */
[----:B------:R-:W-:Y:S01]  /*1c90*/  LOP3.LUT R3, R0, 0x7ffffff0, RZ, 0xc0, !PT ;  /* 0x7ffffff000037812 */ /* 0x000fe200078ec0ff */
[----:B------:R-:W-:Y:S01]  /*1ca0*/  BSSY.RECONVERGENT B0, `(.L_x_29) ;  /* 0x0000046000007945 */ /* 0x000fe20003800200 */
[----:B------:R-:W-:Y:S01]  /*1cb0*/  IADD3 R22, P0, PT, R4, 0x20, RZ ;  /* 0x0000002004167810 */ /* 0x000fe20007f1e0ff */
[----:B------:R-:W-:Y:S02]  /*1cc0*/  IMAD.MOV.U32 R6, RZ, RZ, RZ ;  /* 0x000000ffff067224 */ /* 0x000fe400078e00ff */
[----:B------:R-:W-:Y:S02]  /*1cd0*/  IMAD.MOV R7, RZ, RZ, -R3 ;  /* 0x000000ffff077224 */ /* 0x000fe400078e0a03 */
[----:B------:R-:W-:Y:S01]  /*1ce0*/  IMAD.X R23, RZ, RZ, R5, P0 ;  /* 0x000000ffff177224 */ /* 0x000fe200000e0605 */
[----:B0-----:R-:W-:-:S04]  /*1cf0*/  UIADD3 UR4, UP0, UPT, UR4, 0x20, URZ ;  /* 0x0000002004047890 */ /* 0x001fc8000ff1e0ff */
[----:B------:R-:W-:Y:S02]  /*1d00*/  UIADD3.X UR5, UPT, UPT, URZ, UR5, URZ, UP0, !UPT ;  /* 0x00000005ff057290 */ /* 0x000fe400087fe4ff */
[----:B------:R-:W-:-:S04]  /*1d10*/  IMAD.U32 R20, RZ, RZ, UR4 ;  /* 0x00000004ff147e24 */ /* 0x000fc8000f8e00ff */
[----:B------:R-:W-:-:S07]  /*1d20*/  IMAD.U32 R21, RZ, RZ, UR5 ;  /* 0x00000005ff157e24 */ /* 0x000fce000f8e00ff */
.L_x_30:
[----:B-1----:R-:W-:Y:S02]  /*1d30*/  R2UR UR4, R24 ;  /* 0x00000000180472ca */ /* 0x002fe400000e0000 */
[----:B------:R-:W-:-:S13]  /*1d40*/  R2UR UR5, R25 ;  /* 0x00000000190572ca */ /* 0x000fda00000e0000 */
[----:B--2---:R-:W2:Y:S01]  /*1d50*/  LDG.E R17, desc[UR4][R20.64+-0x20] ;  /* 0xffffe00414117981 */ /* 0x004ea2000c1e1900 */
[----:B------:R-:W-:Y:S01]  /*1d60*/  R2UR UR6, R24 ;  /* 0x00000000180672ca */ /* 0x000fe200000e0000 */
[----:B------:R-:W-:Y:S01]  /*1d70*/  IMAD.MOV.U32 R18, RZ, RZ, R22 ;  /* 0x000000ffff127224 */ /* 0x000fe200078e0016 */
[----:B------:R-:W-:Y:S01]  /*1d80*/  R2UR UR7, R25 ;  /* 0x00000000190772ca */ /* 0x000fe200000e0000 */
[----:B------:R-:W-:-:S05]  /*1d90*/  IMAD.MOV.U32 R19, RZ, RZ, R23 ;  /* 0x000000ffff137224 */ /* 0x000fca00078e0017 */
[----:B--2---:R-:W-:Y:S07]  /*1da0*/  ST.E desc[UR4][R18.64+-0x20], R17 ;  /* 0xffffe01112007985 */ /* 0x004fee000c101904 */
[----:B------:R-:W2:Y:S04]  /*1db0*/  LDG.E R23, desc[UR6][R20.64+-0x1c] ;  /* 0xffffe40614177981 */ /* 0x000ea8000c1e1900 */
[----:B--2---:R0:W-:Y:S04]  /*1dc0*/  ST.E desc[UR4][R18.64+-0x1c], R23 ;  /* 0xffffe41712007985 */ /* 0x0041e8000c101904 */
[----:B------:R-:W2:Y:S04]  /*1dd0*/  LDG.E R29, desc[UR6][R20.64+-0x18] ;  /* 0xffffe806141d7981 */ /* 0x000ea8000c1e1900 */
[----:B--2---:R2:W-:Y:S04]  /*1de0*/  ST.E desc[UR4][R18.64+-0x18], R29 ;  /* 0xffffe81d12007985 */ /* 0x0045e8000c101904 */
[----:B------:R-:W3:Y:S04]  /*1df0*/  LDG.E R31, desc[UR6][R20.64+-0x14] ;  /* 0xffffec06141f7981 */ /* 0x000ee8000c1e1900 */
[----:B---3--:R2:W-:Y:S04]  /*1e00*/  ST.E desc[UR4][R18.64+-0x14], R31 ;  /* 0xffffec1f12007985 */ /* 0x0085e8000c101904 */
        /* <DEDUP_REMOVED lines=20> */
[----:B------:R-:W3:Y:S01]  /*1f50*/  LDG.E R53, desc[UR6][R20.64+0x18] ;  /* 0x0000180614357981 */ /* 0x000ee2000c1e1900 */
[----:B------:R-:W-:-:S04]  /*1f60*/  FADD R6, R17, R6 ;  /* 0x0000000611067221 */ /* 0x000fc80000000000 */
[----:B------:R-:W-:-:S04]  /*1f70*/  FADD R6, R6, R23 ;  /* 0x0000001706067221 */ /* 0x000fc80000000000 */
[----:B------:R-:W-:-:S04]  /*1f80*/  FADD R6, R6, R29 ;  /* 0x0000001d06067221 */ /* 0x000fc80000000000 */
[----:B------:R-:W-:-:S04]  /*1f90*/  FADD R6, R6, R31 ;  /* 0x0000001f06067221 */ /* 0x000fc80000000000 */
[----:B------:R-:W-:-:S04]  /*1fa0*/  FADD R6, R6, R33 ;  /* 0x0000002106067221 */ /* 0x000fc80000000000 */
[----:B------:R-:W-:-:S04]  /*1fb0*/  FADD R6, R6, R35 ;  /* 0x0000002306067221 */ /* 0x000fc80000000000 */
[----:B------:R-:W-:Y:S01]  /*1fc0*/  FADD R6, R6, R37 ;  /* 0x0000002506067221 */ /* 0x000fe20000000000 */
[----:B---3--:R2:W-:Y:S04]  /*1fd0*/  ST.E desc[UR4][R18.64+0x18], R53 ;  /* 0x0000183512007985 */ /* 0x0085e8000c101904 */
[----:B------:R1:W3:Y:S01]  /*1fe0*/  LDG.E R55, desc[UR6][R20.64+0x1c] ;  /* 0x00001c0614377981 */ /* 0x0002e2000c1e1900 */
[----:B------:R-:W-:Y:S01]  /*1ff0*/  FADD R6, R6, R39 ;  /* 0x0000002706067221 */ /* 0x000fe20000000000 */
[----:B------:R-:W-:Y:S01]  /*2000*/  VIADD R7, R7, 0x10 ;  /* 0x0000001007077836 */ /* 0x000fe20000000000 */
[----:B------:R-:W-:Y:S02]  /*2010*/  IADD3 R22, P3, PT, R18, 0x40, RZ ;  /* 0x0000004012167810 */ /* 0x000fe40007f7e0ff */
[----:B------:R-:W-:-:S02]  /*2020*/  FADD R6, R6, R41 ;  /* 0x0000002906067221 */ /* 0x000fc40000000000 */
[----:B------:R-:W-:Y:S01]  /*2030*/  ISETP.NE.AND P0, PT, R7, RZ, PT ;  /* 0x000000ff0700720c */ /* 0x000fe20003f05270 */
[----:B0-----:R-:W-:Y:S02]  /*2040*/  IMAD.X R23, RZ, RZ, R19, P3 ;  /* 0x000000ffff177224 */ /* 0x001fe400018e0613 */
[----:B------:R-:W-:Y:S01]  /*2050*/  FADD R6, R6, R43 ;  /* 0x0000002b06067221 */ /* 0x000fe20000000000 */
[----:B-1----:R-:W-:-:S03]  /*2060*/  IADD3 R20, P2, PT, R20, 0x40, RZ ;  /* 0x0000004014147810 */ /* 0x002fc60007f5e0ff */
[----:B------:R-:W-:Y:S02]  /*2070*/  FADD R6, R6, R45 ;  /* 0x0000002d06067221 */ /* 0x000fe40000000000 */
[----:B------:R-:W-:Y:S02]  /*2080*/  IMAD.X R21, RZ, RZ, R21, P2 ;  /* 0x000000ffff157224 */ /* 0x000fe400010e0615 */
[----:B------:R-:W-:-:S04]  /*2090*/  FADD R6, R6, R47 ;  /* 0x0000002f06067221 */ /* 0x000fc80000000000 */
[----:B------:R-:W-:-:S04]  /*20a0*/  FADD R6, R6, R49 ;  /* 0x0000003106067221 */ /* 0x000fc80000000000 */
[----:B------:R-:W-:-:S04]  /*20b0*/  FADD R6, R6, R51 ;  /* 0x0000003306067221 */ /* 0x000fc80000000000 */
[----:B------:R-:W-:Y:S01]  /*20c0*/  FADD R6, R6, R53 ;  /* 0x0000003506067221 */ /* 0x000fe20000000000 */
[----:B---3--:R2:W-:Y:S03]  /*20d0*/  ST.E desc[UR4][R18.64+0x1c], R55 ;  /* 0x00001c3712007985 */ /* 0x0085e6000c101904 */
[----:B------:R-:W-:Y:S01]  /*20e0*/  FADD R6, R6, R55 ;  /* 0x0000003706067221 */ /* 0x000fe20000000000 */
[----:B------:R-:W-:Y:S06]  /*20f0*/  @P0 BRA `(.L_x_30) ;  /* 0xfffffffc000c0947 */ /* 0x000fec000383ffff */
[----:B------:R-:W-:Y:S05]  /*2100*/  BSYNC.RECONVERGENT B0 ;  /* 0x0000000000007941 */ /* 0x000fea0003800200 */
.L_x_29:
[----:B------:R-:W-:Y:S05]  /*2110*/  @!P1 BRA `(.L_x_1) ;  /* 0x0000000400509947 */ /* 0x000fea0003800000 */
[----:B------:R-:W-:Y:S01]  /*2120*/  VIADD R7, R14, 0xffffffff ;  /* 0xffffffff0e077836 */ /* 0x000fe20000000000 */
[----:B------:R-:W-:-:S04]  /*2130*/  ISETP.NE.AND P1, PT, R13, RZ, PT ;  /* 0x000000ff0d00720c */ /* 0x000fc80003f25270 */
[----:B------:R-:W-:-:S13]  /*2140*/  ISETP.GE.U32.AND P0, PT, R7, 0x7, PT ;  /* 0x000000070700780c */ /* 0x000fda0003f06070 */
[----:B------:R-:W-:Y:S05]  /*2150*/  @!P0 BRA `(.L_x_31) ;  /* 0x0000000000808947 */ /* 0x000fea0003800000 */
[----:B--2---:R-:W0:Y:S01]  /*2160*/  LDC.64 R18, c[0x0][0x390] ;  /* 0x0000e400ff127b82 */ /* 0x004e220000000a00 */
[----:B-1----:R-:W-:Y:S02]  /*2170*/  R2UR UR4, R24 ;  /* 0x00000000180472ca */ /* 0x002fe400000e0000 */
[----:B------:R-:W-:Y:S01]  /*2180*/  R2UR UR5, R25 ;  /* 0x00000000190572ca */ /* 0x000fe200000e0000 */
[----:B0-----:R-:W-:-:S12]  /*2190*/  IMAD.WIDE.U32 R18, R3, 0x4, R18 ;  /* 0x0000000403127825 */ /* 0x001fd800078e0012 */
[----:B------:R-:W2:Y:S01]  /*21a0*/  LDG.E R7, desc[UR4][R18.64] ;  /* 0x0000000412077981 */ /* 0x000ea2000c1e1900 */
[----:B------:R-:W-:Y:S01]  /*21b0*/  R2UR UR6, R24 ;  /* 0x00000000180672ca */ /* 0x000fe200000e0000 */
[----:B------:R-:W-:Y:S01]  /*21c0*/  IMAD.WIDE.U32 R20, R3, 0x4, R4 ;  /* 0x0000000403147825 */ /* 0x000fe200078e0004 */
[----:B------:R-:W-:-:S04]  /*21d0*/  R2UR UR7, R25 ;  /* 0x00000000190772ca */ /* 0x000fc800000e0000 */
[----:B--2---:R0:W-:Y:S09]  /*21e0*/  ST.E desc[UR4][R20.64], R7 ;  /* 0x0000000714007985 */ /* 0x0041f2000c101904 */
[----:B------:R-:W2:Y:S04]  /*21f0*/  LDG.E R17, desc[UR6][R18.64+0x4] ;  /* 0x0000040612117981 */ /* 0x000ea8000c1e1900 */
[----:B--2---:R0:W-:Y:S04]  /*2200*/  ST.E desc[UR4][R20.64+0x4], R17 ;  /* 0x0000041114007985 */ /* 0x0041e8000c101904 */
        /* <DEDUP_REMOVED lines=8> */
[----:B------:R-:W2:Y:S01]  /*2290*/  LDG.E R35, desc[UR6][R18.64+0x18] ;  /* 0x0000180612237981 */ /* 0x000ea2000c1e1900 */
[----:B------:R-:W-:-:S03]  /*22a0*/  FADD R6, R6, R7 ;  /* 0x0000000706067221 */ /* 0x000fc60000000000 */
[----:B--2---:R0:W-:Y:S04]  /*22b0*/  ST.E desc[UR4][R20.64+0x18], R35 ;  /* 0x0000182314007985 */ /* 0x0041e8000c101904 */
[----:B------:R-:W2:Y:S01]  /*22c0*/  LDG.E R37, desc[UR6][R18.64+0x1c] ;  /* 0x00001c0612257981 */ /* 0x000ea2000c1e1900 */
[----:B------:R-:W-:Y:S01]  /*22d0*/  FADD R6, R6, R17 ;  /* 0x0000001106067221 */ /* 0x000fe20000000000 */
[----:B------:R-:W-:-:S03]  /*22e0*/  VIADD R3, R3, 0x8 ;  /* 0x0000000803037836 */ /* 0x000fc60000000000 */
[----:B------:R-:W-:-:S04]  /*22f0*/  FADD R6, R6, R23 ;  /* 0x0000001706067221 */ /* 0x000fc80000000000 */
[----:B------:R-:W-:-:S04]  /*2300*/  FADD R6, R6, R29 ;  /* 0x0000001d06067221 */ /* 0x000fc80000000000 */
[----:B------:R-:W-:-:S04]  /*2310*/  FADD R6, R6, R31 ;  /* 0x0000001f06067221 */ /* 0x000fc80000000000 */
[----:B------:R-:W-:-:S04]  /*2320*/  FADD R6, R6, R33 ;  /* 0x0000002106067221 */ /* 0x000fc80000000000 */
[----:B------:R-:W-:Y:S01]  /*2330*/  FADD R6, R6, R35 ;  /* 0x0000002306067221 */ /* 0x000fe20000000000 */
[----:B--2---:R0:W-:Y:S03]  /*2340*/  ST.E desc[UR4][R20.64+0x1c], R37 ;  /* 0x00001c2514007985 */ /* 0x0041e6000c101904 */
[----:B------:R-:W-:-:S07]  /*2350*/  FADD R6, R6, R37 ;  /* 0x0000002506067221 */ /* 0x000fce0000000000 */
.L_x_31:
[----:B------:R-:W-:Y:S05]  /*2360*/  @!P1 BRA `(.L_x_1) ;  /* 0x0000000000bc9947 */ /* 0x000fea0003800000 */
[----:B0-----:R-:W-:Y:S01]  /*2370*/  VIADD R7, R13, 0xffffffff ;  /* 0xffffffff0d077836 */ /* 0x001fe20000000000 */
        /* <DEDUP_REMOVED lines=16> */
[----:B------:R-:W2:Y:S01]  /*2480*/  LDG.E R29, desc[UR6][R18.64+0xc] ;  /* 0x00000c06121d7981 */ /* 0x000ea2000c1e1900 */
[----:B------:R-:W-:Y:S01]  /*2490*/  FADD R6, R6, R7 ;  /* 0x0000000706067221 */ /* 0x000fe20000000000 */
[----:B------:R-:W-:-:S03]  /*24a0*/  VIADD R3, R3, 0x4 ;  /* 0x0000000403037836 */ /* 0x000fc60000000000 */
[----:B------:R-:W-:-:S04]  /*24b0*/  FADD R6, R6, R17 ;  /* 0x0000001106067221 */ /* 0x000fc80000000000 */
[----:B------:R-:W-:Y:S01]  /*24c0*/  FADD R6, R6, R23 ;  /* 0x0000001706067221 */ /* 0x000fe20000000000 */
[----:B--2---:R0:W-:Y:S03]  /*24d0*/  ST.E desc[UR4][R20.64+0xc], R29 ;  /* 0x00000c1d14007985 */ /* 0x0041e6000c101904 */
[----:B------:R-:W-:-:S07]  /*24e0*/  FADD R6, R6, R29 ;  /* 0x0000001d06067221 */ /* 0x000fce0000000000 */
.L_x_32:
[----:B------:R-:W-:Y:S05]  /*24f0*/  @!P1 BRA `(.L_x_1) ;  /* 0x0000000000589947 */ /* 0x000fea0003800000 */
[----:B--2---:R-:W2:Y:S01]  /*2500*/  LDC.64 R18, c[0x0][0x390] ;  /* 0x0000e400ff127b82 */ /* 0x004ea20000000a00 */
[----:B-1----:R-:W-:Y:S02]  /*2510*/  R2UR UR4, R24 ;  /* 0x00000000180472ca */ /* 0x002fe400000e0000 */
[----:B------:R-:W-:Y:S01]  /*2520*/  R2UR UR5, R25 ;  /* 0x00000000190572ca */ /* 0x000fe200000e0000 */
[----:B--2---:R-:W-:-:S12]  /*2530*/  IMAD.WIDE.U32 R18, R3, 0x4, R18 ;  /* 0x0000000403127825 */ /* 0x004fd800078e0012 */
[----:B0-----:R-:W2:Y:S01]  /*2540*/  LDG.E R7, desc[UR4][R18.64] ;  /* 0x0000000412077981 */ /* 0x001ea2000c1e1900 */
[----:B------:R-:W-:Y:S01]  /*2550*/  ISETP.NE.AND P0, PT, R12, 0x1, PT ;  /* 0x000000010c00780c */ /* 0x000fe20003f05270 */
[----:B------:R-:W-:-:S05]  /*2560*/  IMAD.WIDE.U32 R20, R3, 0x4, R4 ;  /* 0x0000000403147825 */ /* 0x000fca00078e0004 */
[----:B--2---:R0:W-:Y:S01]  /*2570*/  ST.E desc[UR4][R20.64], R7 ;  /* 0x0000000714007985 */ /* 0x0041e2000c101904 */
[----:B------:R-:W-:-:S06]  /*2580*/  FADD R6, R6, R7 ;  /* 0x0000000706067221 */ /* 0x000fcc0000000000 */
[----:B------:R-:W-:Y:S05]  /*2590*/  @!P0 BRA `(.L_x_1) ;  /* 0x0000000000308947 */ /* 0x000fea0003800000 */
[----:B------:R-:W-:Y:S02]  /*25a0*/  R2UR UR4, R24 ;  /* 0x00000000180472ca */ /* 0x000fe400000e0000 */
[----:B------:R-:W-:-:S13]  /*25b0*/  R2UR UR5, R25 ;  /* 0x00000000190572ca */ /* 0x000fda00000e0000 */
[----:B------:R-:W2:Y:S01]  /*25c0*/  LDG.E R3, desc[UR4][R18.64+0x4] ;  /* 0x0000040412037981 */ /* 0x000ea2000c1e1900 */
[----:B------:R-:W-:-:S03]  /*25d0*/  ISETP.NE.AND P0, PT, R12, 0x2, PT ;  /* 0x000000020c00780c */ /* 0x000fc60003f05270 */
[----:B--2---:R1:W-:Y:S01]  /*25e0*/  ST.E desc[UR4][R20.64+0x4], R3 ;  /* 0x0000040314007985 */ /* 0x0043e2000c101904 */
[----:B------:R-:W-:-:S09]  /*25f0*/  FADD R6, R6, R3 ;  /* 0x0000000306067221 */ /* 0x000fd20000000000 */
[----:B------:R-:W-:Y:S05]  /*2600*/  @!P0 BRA `(.L_x_1) ;  /* 0x0000000000148947 */ /* 0x000fea0003800000 */
[----:B------:R-:W-:Y:S02]  /*2610*/  R2UR UR4, R24 ;  /* 0x00000000180472ca */ /* 0x000fe400000e0000 */
[----:B------:R-:W-:-:S13]  /*2620*/  R2UR UR5, R25 ;  /* 0x00000000190572ca */ /* 0x000fda00000e0000 */
[----:B------:R-:W2:Y:S04]  /*2630*/  LDG.E R19, desc[UR4][R18.64+0x8] ;  /* 0x0000080412137981 */ /* 0x000ea8000c1e1900 */
[----:B--2---:R2:W-:Y:S01]  /*2640*/  ST.E desc[UR4][R20.64+0x8], R19 ;  /* 0x0000081314007985 */ /* 0x0045e2000c101904 */
[----:B------:R-:W-:-:S07]  /*2650*/  FADD R6, R6, R19 ;  /* 0x0000001306067221 */ /* 0x000fce0000000000 */
.L_x_1:
[----:B------:R-:W-:-:S13]  /*2660*/  ISETP.GE.AND P0, PT, R0, 0x1, PT ;  /* 0x000000010000780c */ /* 0x000fda0003f06270 */
[----:B------:R-:W-:Y:S05]  /*2670*/  @!P0 EXIT ;  /* 0x000000000000894d */ /* 0x000fea0003800000 */
[----:B------:R-:W-:Y:S01]  /*2680*/  ISETP.GE.U32.AND P0, PT, R0, 0x10, PT ;  /* 0x000000100000780c */ /* 0x000fe20003f06070 */
[----:B------:R-:W-:Y:S01]  /*2690*/  BSSY.RECONVERGENT B0, `(.L_x_33) ;  /* 0x0000046000007945 */ /* 0x000fe20003800200 */
[----:B-1----:R-:W-:Y:S02]  /*26a0*/  IMAD.MOV.U32 R3, RZ, RZ, 0x1 ;  /* 0x00000001ff037424 */ /* 0x002fe400078e00ff */
[----:B0-----:R-:W-:-:S09]  /*26b0*/  IMAD.MOV.U32 R7, RZ, RZ, RZ ;  /* 0x000000ffff077224 */ /* 0x001fd200078e00ff */
[----:B------:R-:W-:Y:S05]  /*26c0*/  @!P0 BRA `(.L_x_34) ;  /* 0x0000000400088947 */ /* 0x000fea0003800000 */
[----:B------:R-:W-:Y:S01]  /*26d0*/  BSSY.RECONVERGENT B1, `(.L_x_35) ;  /* 0x0000040000017945 */ /* 0x000fe20003800200 */
[----:B------:R-:W-:Y:S02]  /*26e0*/  IMAD.MOV.U32 R3, RZ, RZ, 0x1 ;  /* 0x00000001ff037424 */ /* 0x000fe400078e00ff */
[----:B------:R-:W-:-:S07]  /*26f0*/  IMAD.MOV.U32 R7, RZ, RZ, RZ ;  /* 0x000000ffff077224 */ /* 0x000fce00078e00ff */
.L_x_36:
[C---:B------:R-:W-:Y:S01]  /*2700*/  R2UR UR4, R24.reuse ;  /* 0x00000000180472ca */ /* 0x040fe200000e0000 */
[----:B--2---:R-:W-:Y:S01]  /*2710*/  IMAD.WIDE.U32 R18, R7, 0x4, R4 ;  /* 0x0000000407127825 */ /* 0x004fe200078e0004 */
[C---:B------:R-:W-:Y:S02]  /*2720*/  R2UR UR5, R25.reuse ;  /* 0x00000000190572ca */ /* 0x040fe400000e0000 */
[C---:B------:R-:W-:Y:S02]  /*2730*/  R2UR UR6, R24.reuse ;  /* 0x00000000180672ca */ /* 0x040fe400000e0000 */
[C---:B------:R-:W-:Y:S02]  /*2740*/  R2UR UR7, R25.reuse ;  /* 0x00000000190772ca */ /* 0x040fe400000e0000 */
[----:B------:R-:W-:Y:S02]  /*2750*/  R2UR UR8, R24 ;  /* 0x00000000180872ca */ /* 0x000fe400000e0000 */
[----:B------:R-:W-:-:S02]  /*2760*/  R2UR UR9, R25 ;  /* 0x00000000190972ca */ /* 0x000fc400000e0000 */
[----:B------:R-:W-:Y:S02]  /*2770*/  R2UR UR10, R24 ;  /* 0x00000000180a72ca */ /* 0x000fe400000e0000 */
[----:B------:R-:W-:Y:S01]  /*2780*/  R2UR UR11, R25 ;  /* 0x00000000190b72ca */ /* 0x000fe200000e0000 */
[----:B------:R-:W2:Y:S04]  /*2790*/  LD.E R38, desc[UR4][R18.64] ;  /* 0x0000000412267980 */ /* 0x000ea8000c101900 */
[----:B------:R-:W5:Y:S04]  /*27a0*/  LD.E R17, desc[UR6][R18.64+0x4] ;  /* 0x0000040612117980 */ /* 0x000f68000c101900 */
[----:B---34-:R-:W3:Y:S04]  /*27b0*/  LD.E R20, desc[UR8][R18.64+0x8] ;  /* 0x0000080812147980 */ /* 0x018ee8000c101900 */
[----:B------:R-:W4:Y:S04]  /*27c0*/  LD.E R21, desc[UR10][R18.64+0xc] ;  /* 0x00000c0a12157980 */ /* 0x000f28000c101900 */
        /* <DEDUP_REMOVED lines=11> */
[----:B------:R0:W4:Y:S01]  /*2880*/  LD.E R37, desc[UR10][R18.64+0x3c] ;  /* 0x00003c0a12257980 */ /* 0x000122000c101900 */
[----:B------:R-:W-:Y:S01]  /*2890*/  VIADD R7, R7, 0x10 ;  /* 0x0000001007077836 */ /* 0x000fe20000000000 */
[----:B0-----:R-:W-:-:S02]  /*28a0*/  LOP3.LUT R18, R0, 0x7ffffff0, RZ, 0xc0, !PT ;  /* 0x7ffffff000127812 */ /* 0x001fc400078ec0ff */
[----:B--2---:R-:W-:Y:S02]  /*28b0*/  FSETP.NEU.AND P0, PT, R38, RZ, PT ;  /* 0x000000ff2600720b */ /* 0x004fe40003f0d000 */
[----:B-----5:R-:W-:Y:S02]  /*28c0*/  FSETP.NEU.AND P1, PT, R17, RZ, PT ;  /* 0x000000ff1100720b */ /* 0x020fe40003f2d000 */
[----:B------:R-:W-:Y:S02]  /*28d0*/  SEL R3, R3, RZ, !P0 ;  /* 0x000000ff03037207 */ /* 0x000fe40004000000 */
[----:B---3--:R-:W-:Y:S02]  /*28e0*/  FSETP.NEU.AND P0, PT, R20, RZ, PT ;  /* 0x000000ff1400720b */ /* 0x008fe40003f0d000 */
[----:B------:R-:W-:Y:S02]  /*28f0*/  SEL R3, R3, RZ, !P1 ;  /* 0x000000ff03037207 */ /* 0x000fe40004800000 */
[----:B----4-:R-:W-:-:S02]  /*2900*/  FSETP.NEU.AND P1, PT, R21, RZ, PT ;  /* 0x000000ff1500720b */ /* 0x010fc40003f2d000 */
[----:B------:R-:W-:Y:S02]  /*2910*/  SEL R3, R3, RZ, !P0 ;  /* 0x000000ff03037207 */ /* 0x000fe40004000000 */
[----:B------:R-:W-:Y:S02]  /*2920*/  FSETP.NEU.AND P0, PT, R22, RZ, PT ;  /* 0x000000ff1600720b */ /* 0x000fe40003f0d000 */
[----:B------:R-:W-:Y:S02]  /*2930*/  SEL R3, R3, RZ, !P1 ;  /* 0x000000ff03037207 */ /* 0x000fe40004800000 */
[----:B------:R-:W-:Y:S02]  /*2940*/  FSETP.NEU.AND P1, PT, R23, RZ, PT ;  /* 0x000000ff1700720b */ /* 0x000fe40003f2d000 */
[----:B------:R-:W-:Y:S02]  /*2950*/  SEL R3, R3, RZ, !P0 ;  /* 0x000000ff03037207 */ /* 0x000fe40004000000 */
[----:B------:R-:W-:-:S02]  /*2960*/  FSETP.NEU.AND P0, PT, R28, RZ, PT ;  /* 0x000000ff1c00720b */ /* 0x000fc40003f0d000 */
        /* <DEDUP_REMOVED lines=19> */
[----:B------:R-:W-:Y:S02]  /*2aa0*/  ISETP.NE.AND P0, PT, R7, R18, PT ;  /* 0x000000120700720c */ /* 0x000fe40003f05270 */
[----:B------:R-:W-:-:S11]  /*2ab0*/  SEL R3, R3, RZ, !P1 ;  /* 0x000000ff03037207 */ /* 0x000fd60004800000 */
[----:B------:R-:W-:Y:S05]  /*2ac0*/  @P0 BRA `(.L_x_36) ;  /* 0xfffffffc000c0947 */ /* 0x000fea000383ffff */
[----:B------:R-:W-:Y:S05]  /*2ad0*/  BSYNC.RECONVERGENT B1 ;  /* 0x0000000000017941 */ /* 0x000fea0003800200 */
.L_x_35:
[----:B------:R-:W-:-:S07]  /*2ae0*/  IMAD.MOV.U32 R7, RZ, RZ, R18 ;  /* 0x000000ffff077224 */ /* 0x000fce00078e0012 */
.L_x_34:
[----:B------:R-:W-:Y:S05]  /*2af0*/  BSYNC.RECONVERGENT B0 ;  /* 0x0000000000007941 */ /* 0x000fea0003800200 */
.L_x_33:
[----:B------:R-:W-:-:S13]  /*2b00*/  ISETP.NE.AND P0, PT, R14, RZ, PT ;  /* 0x000000ff0e00720c */ /* 0x000fda0003f05270 */
[----:B------:R-:W-:Y:S05]  /*2b10*/  @!P0 BRA `(.L_x_37) ;  /* 0x0000000400588947 */ /* 0x000fea0003800000 */
[----:B------:R-:W-:Y:S01]  /*2b20*/  VIADD R0, R14, 0xffffffff ;  /* 0xffffffff0e007836 */ /* 0x000fe20000000000 */
[----:B------:R-:W-:-:S04]  /*2b30*/  ISETP.NE.AND P0, PT, R13, RZ, PT ;  /* 0x000000ff0d00720c */ /* 0x000fc80003f05270 */
[----:B------:R-:W-:-:S13]  /*2b40*/  ISETP.GE.U32.AND P1, PT, R0, 0x7, PT ;  /* 0x000000070000780c */ /* 0x000fda0003f26070 */
[----:B------:R-:W-:Y:S05]  /*2b50*/  @!P1 BRA `(.L_x_38) ;  /* 0x0000000000889947 */ /* 0x000fea0003800000 */
        /* <DEDUP_REMOVED lines=9> */
[----:B---34-:R-:W2:Y:S04]  /*2bf0*/  LD.E R29, desc[UR4][R18.64] ;  /* 0x00000004121d7980 */ /* 0x018ea8000c101900 */
[----:B------:R-:W3:Y:S04]  /*2c00*/  LD.E R0, desc[UR6][R18.64+0x4] ;  /* 0x0000040612007980 */ /* 0x000ee8000c101900 */
[----:B------:R-:W4:Y:S04]  /*2c10*/  LD.E R17, desc[UR8][R18.64+0x8] ;  /* 0x0000080812117980 */ /* 0x000f28000c101900 */
[----:B------:R-:W5:Y:S04]  /*2c20*/  LD.E R20, desc[UR10][R18.64+0xc] ;  /* 0x00000c0a12147980 */ /* 0x000f68000c101900 */
[----:B------:R-:W5:Y:S04]  /*2c30*/  LD.E R21, desc[UR4][R18.64+0x10] ;  /* 0x0000100412157980 */ /* 0x000f68000c101900 */
[----:B------:R-:W5:Y:S04]  /*2c40*/  LD.E R22, desc[UR6][R18.64+0x14] ;  /* 0x0000140612167980 */ /* 0x000f68000c101900 */
[----:B------:R-:W5:Y:S04]  /*2c50*/  LD.E R23, desc[UR8][R18.64+0x18] ;  /* 0x0000180812177980 */ /* 0x000f68000c101900 */
[----:B------:R-:W5:Y:S01]  /*2c60*/  LD.E R28, desc[UR10][R18.64+0x1c] ;  /* 0x00001c0a121c7980 */ /* 0x000f62000c101900 */
[----:B------:R-:W-:Y:S01]  /*2c70*/  VIADD R7, R7, 0x8 ;  /* 0x0000000807077836 */ /* 0x000fe20000000000 */
[----:B--2---:R-:W-:-:S02]  /*2c80*/  FSETP.NEU.AND P1, PT, R29, RZ, PT ;  /* 0x000000ff1d00720b */ /* 0x004fc40003f2d000 */
[----:B---3--:R-:W-:Y:S02]  /*2c90*/  FSETP.NEU.AND P2, PT, R0, RZ, PT ;  /* 0x000000ff0000720b */ /* 0x008fe40003f4d000 */
[----:B------:R-:W-:Y:S02]  /*2ca0*/  SEL R3, R3, RZ, !P1 ;  /* 0x000000ff03037207 */ /* 0x000fe40004800000 */
[----:B----4-:R-:W-:Y:S02]  /*2cb0*/  FSETP.NEU.AND P1, PT, R17, RZ, PT ;  /* 0x000000ff1100720b */ /* 0x010fe40003f2d000 */
[----:B------:R-:W-:Y:S02]  /*2cc0*/  SEL R3, R3, RZ, !P2 ;  /* 0x000000ff03037207 */ /* 0x000fe40005000000 */
[----:B-----5:R-:W-:Y:S02]  /*2cd0*/  FSETP.NEU.AND P2, PT, R20, RZ, PT ;  /* 0x000000ff1400720b */ /* 0x020fe40003f4d000 */
[----:B------:R-:W-:-:S02]  /*2ce0*/  SEL R3, R3, RZ, !P1 ;  /* 0x000000ff03037207 */ /* 0x000fc40004800000 */
[----:B------:R-:W-:Y:S02]  /*2cf0*/  FSETP.NEU.AND P1, PT, R21, RZ, PT ;  /* 0x000000ff1500720b */ /* 0x000fe40003f2d000 */
[----:B------:R-:W-:Y:S02]  /*2d00*/  SEL R3, R3, RZ, !P2 ;  /* 0x000000ff03037207 */ /* 0x000fe40005000000 */
[----:B------:R-:W-:Y:S02]  /*2d10*/  FSETP.NEU.AND P2, PT, R22, RZ, PT ;  /* 0x000000ff1600720b */ /* 0x000fe40003f4d000 */
[----:B------:R-:W-:Y:S02]  /*2d20*/  SEL R3, R3, RZ, !P1 ;  /* 0x000000ff03037207 */ /* 0x000fe40004800000 */
[----:B------:R-:W-:Y:S02]  /*2d30*/  FSETP.NEU.AND P1, PT, R23, RZ, PT ;  /* 0x000000ff1700720b */ /* 0x000fe40003f2d000 */
[----:B------:R-:W-:-:S02]  /*2d40*/  SEL R3, R3, RZ, !P2 ;  /* 0x000000ff03037207 */ /* 0x000fc40005000000 */
[----:B------:R-:W-:Y:S02]  /*2d50*/  FSETP.NEU.AND P2, PT, R28, RZ, PT ;  /* 0x000000ff1c00720b */ /* 0x000fe40003f4d000 */
[----:B------:R-:W-:-:S04]  /*2d60*/  SEL R3, R3, RZ, !P1 ;  /* 0x000000ff03037207 */ /* 0x000fc80004800000 */
[----:B------:R-:W-:-:S07]  /*2d70*/  SEL R3, R3, RZ, !P2 ;  /* 0x000000ff03037207 */ /* 0x000fce0005000000 */
.L_x_38:
        /* <DEDUP_REMOVED lines=16> */
[----:B------:R-:W5:Y:S04]  /*2e80*/  LD.E R17, desc[UR8][R18.64+0x8] ;  /* 0x0000080812117980 */ /* 0x000f68000c101900 */
[----:B---34-:R-:W3:Y:S01]  /*2e90*/  LD.E R20, desc[UR10][R18.64+0xc] ;  /* 0x00000c0a12147980 */ /* 0x018ee2000c101900 */
[----:B------:R-:W-:Y:S01]  /*2ea0*/  VIADD R7, R7, 0x4 ;  /* 0x0000000407077836 */ /* 0x000fe20000000000 */
[----:B--2---:R-:W-:-:S02]  /*2eb0*/  FSETP.NEU.AND P0, PT, R21, RZ, PT ;  /* 0x000000ff1500720b */ /* 0x004fc40003f0d000 */
[----:B-----5:R-:W-:Y:S02]  /*2ec0*/  FSETP.NEU.AND P1, PT, R0, RZ, PT ;  /* 0x000000ff0000720b */ /* 0x020fe40003f2d000 */
[----:B------:R-:W-:Y:S02]  /*2ed0*/  SEL R3, R3, RZ, !P0 ;  /* 0x000000ff03037207 */ /* 0x000fe40004000000 */
[----:B------:R-:W-:Y:S02]  /*2ee0*/  FSETP.NEU.AND P0, PT, R17, RZ, PT ;  /* 0x000000ff1100720b */ /* 0x000fe40003f0d000 */
[----:B------:R-:W-:Y:S02]  /*2ef0*/  SEL R3, R3, RZ, !P1 ;  /* 0x000000ff03037207 */ /* 0x000fe40004800000 */
[----:B---3--:R-:W-:Y:S02]  /*2f00*/  FSETP.NEU.AND P1, PT, R20, RZ, PT ;  /* 0x000000ff1400720b */ /* 0x008fe40003f2d000 */
[----:B------:R-:W-:-:S04]  /*2f10*/  SEL R3, R3, RZ, !P0 ;  /* 0x000000ff03037207 */ /* 0x000fc80004000000 */
[----:B------:R-:W-:-:S07]  /*2f20*/  SEL R3, R3, RZ, !P1 ;  /* 0x000000ff03037207 */ /* 0x000fce0004800000 */
.L_x_39:
[----:B------:R-:W-:Y:S05]  /*2f30*/  @!P2 BRA `(.L_x_37) ;  /* 0x000000000050a947 */ /* 0x000fea0003800000 */
[----:B------:R-:W-:Y:S01]  /*2f40*/  R2UR UR4, R24 ;  /* 0x00000000180472ca */ /* 0x000fe200000e0000 */
[----:B--2---:R-:W-:Y:S01]  /*2f50*/  IMAD.WIDE.U32 R18, R7, 0x4, R4 ;  /* 0x0000000407127825 */ /* 0x004fe200078e0004 */
[----:B------:R-:W-:-:S13]  /*2f60*/  R2UR UR5, R25 ;  /* 0x00000000190572ca */ /* 0x000fda00000e0000 */
[----:B------:R-:W2:Y:S01]  /*2f70*/  LD.E R0, desc[UR4][R18.64] ;  /* 0x0000000412007980 */ /* 0x000ea2000c101900 */
[----:B------:R-:W-:Y:S02]  /*2f80*/  ISETP.NE.AND P1, PT, R12, 0x1, PT ;  /* 0x000000010c00780c */ /* 0x000fe40003f25270 */
[----:B--2---:R-:W-:-:S04]  /*2f90*/  FSETP.NEU.AND P0, PT, R0, RZ, PT ;  /* 0x000000ff0000720b */ /* 0x004fc80003f0d000 */
[----:B------:R-:W-:-:S07]  /*2fa0*/  SEL R3, R3, RZ, !P0 ;  /* 0x000000ff03037207 */ /* 0x000fce0004000000 */
[----:B------:R-:W-:Y:S05]  /*2fb0*/  @!P1 BRA `(.L_x_37) ;  /* 0x0000000000309947 */ /* 0x000fea0003800000 */
[----:B------:R-:W-:Y:S02]  /*2fc0*/  ISETP.NE.AND P1, PT, R12, 0x2, PT ;  /* 0x000000020c00780c */ /* 0x000fe40003f25270 */
[----:B------:R-:W-:Y:S02]  /*2fd0*/  R2UR UR4, R24 ;  /* 0x00000000180472ca */ /* 0x000fe400000e0000 */
[----:B------:R-:W-:-:S09]  /*2fe0*/  R2UR UR5, R25 ;  /* 0x00000000190572ca */ /* 0x000fd200000e0000 */
[----:B------:R-:W-:Y:S02]  /*2ff0*/  @P1 R2UR UR6, R24 ;  /* 0x00000000180612ca */ /* 0x000fe400000e0000 */
[----:B------:R-:W-:Y:S02]  /*3000*/  @P1 R2UR UR7, R25 ;  /* 0x00000000190712ca */ /* 0x000fe400000e0000 */
[----:B------:R-:W2:Y:S11]  /*3010*/  LD.E R7, desc[UR4][R18.64+0x4] ;  /* 0x0000040412077980 */ /* 0x000eb6000c101900 */
[----:B------:R-:W5:Y:S01]  /*3020*/  @P1 LD.E R0, desc[UR6][R18.64+0x8] ;  /* 0x0000080612001980 */ /* 0x000f62000c101900 */
[----:B--2---:R-:W-:-:S04]  /*3030*/  FSETP.NEU.AND P0, PT, R7, RZ, PT ;  /* 0x000000ff0700720b */ /* 0x004fc80003f0d000 */
[----:B------:R-:W-:Y:S02]  /*3040*/  SEL R3, R3, RZ, !P0 ;  /* 0x000000ff03037207 */ /* 0x000fe40004000000 */
[----:B-----5:R-:W-:-:S04]  /*3050*/  @P1 FSETP.NEU.AND P0, PT, R0, RZ, PT ;  /* 0x000000ff0000120b */ /* 0x020fc80003f0d000 */
[----:B------:R-:W-:-:S04]  /*3060*/  @P1 SEL R0, R3, RZ, !P0 ;  /* 0x000000ff03001207 */ /* 0x000fc80004000000 */
[----:B------:R-:W-:-:S07]  /*3070*/  @P1 PRMT R3, R0, 0x7610, R3 ;  /* 0x0000761000031816 */ /* 0x000fce0000000003 */
.L_x_37:
[----:B------:R-:W-:-:S13]  /*3080*/  LOP3.LUT P0, RZ, R3, 0xff, RZ, 0xc0, !PT ;  /* 0x000000ff03ff7812 */ /* 0x000fda000780c0ff */
[----:B------:R-:W-:Y:S05]  /*3090*/  @P0 EXIT ;  /* 0x000000000000094d */ /* 0x000fea0003800000 */
[C---:B------:R-:W-:Y:S02]  /*30a0*/  R2UR UR4, R24.reuse ;  /* 0x00000000180472ca */ /* 0x040fe400000e0000 */
[C---:B------:R-:W-:Y:S02]  /*30b0*/  R2UR UR5, R25.reuse ;  /* 0x00000000190572ca */ /* 0x040fe400000e0000 */
[----:B------:R-:W-:Y:S02]  /*30c0*/  R2UR UR6, R24 ;  /* 0x00000000180672ca */ /* 0x000fe400000e0000 */
[----:B------:R-:W-:-:S09]  /*30d0*/  R2UR UR7, R25 ;  /* 0x00000000190772ca */ /* 0x000fd200000e0000 */
[----:B--2---:R-:W3:Y:S04]  /*30e0*/  LDG.E.64 R18, desc[UR4][R26.64+0x1008] ;  /* 0x001008041a127981 */ /* 0x004ee8000c1e1b00 */
[----:B------:R-:W3:Y:S02]  /*30f0*/  LDG.E.64 R32, desc[UR6][R26.64+0x1000] ;  /* 0x001000061a207981 */ /* 0x000ee4000c1e1b00 */
[----:B---34-:R-:W-:-:S05]  /*3100*/  IMAD.WIDE R20, R33, 0x4, R18 ;  /* 0x0000000421147825 */ /* 0x018fca00078e0212 */
[----:B------:R-:W2:Y:S01]  /*3110*/  LD.E R0, desc[UR4][R20.64] ;  /* 0x0000000414007980 */ /* 0x000ea2000c101900 */
[----:B------:R-:W-:Y:S01]  /*3120*/  IMAD.IADD R3, R15, 0x1, R32 ;  /* 0x000000010f037824 */ /* 0x000fe200078e0220 */
[C---:B------:R-:W-:Y:S02]  /*3130*/  R2UR UR10, R24.reuse ;  /* 0x00000000180a72ca */ /* 0x040fe400000e0000 */
[----:B------:R-:W-:Y:S01]  /*3140*/  R2UR UR11, R25 ;  /* 0x00000000190b72ca */ /* 0x000fe200000e0000 */
[----:B------:R-:W-:Y:S01]  /*3150*/  IMAD.SHL.U32 R7, R3, 0x4, RZ ;  /* 0x0000000403077824 */ /* 0x000fe200078e00ff */
[----:B------:R-:W-:Y:S02]  /*3160*/  R2UR UR8, R24 ;  /* 0x00000000180872ca */ /* 0x000fe400000e0000 */
[----:B------:R-:W-:Y:S02]  /*3170*/  R2UR UR9, R25 ;  /* 0x00000000190972ca */ /* 0x000fe400000e0000 */
[----:B------:R-:W-:-:S02]  /*3180*/  LOP3.LUT R23, R7, 0xffc, RZ, 0xc0, !PT ;  /* 0x00000ffc07177812 */ /* 0x000fc400078ec0ff */
[----:B------:R-:W-:Y:S02]  /*3190*/  R2UR UR14, R24 ;  /* 0x00000000180e72ca */ /* 0x000fe400000e0000 */
[----:B------:R-:W-:Y:S02]  /*31a0*/  IADD3 R22, P0, PT, R26, R23, RZ ;  /* 0x000000171a167210 */ /* 0x000fe40007f1e0ff */
[C---:B------:R-:W-:Y:S01]  /*31b0*/  R2UR UR15, R25.reuse ;  /* 0x00000000190f72ca */ /* 0x040fe200000e0000 */
[----:B------:R-:W3:Y:S01]  /*31c0*/  LD.E R18, desc[UR10][R18.64+0x9f60] ;  /* 0x009f600a12127980 */ /* 0x000ee2000c101900 */
[----:B------:R-:W-:Y:S01]  /*31d0*/  R2UR UR12, R24 ;  /* 0x00000000180c72ca */ /* 0x000fe200000e0000 */
[----:B------:R-:W-:Y:S01]  /*31e0*/  IMAD.X R23, RZ, RZ, R27, P0 ;  /* 0x000000ffff177224 */ /* 0x000fe200000e061b */
[----:B------:R-:W-:-:S04]  /*31f0*/  R2UR UR13, R25 ;  /* 0x00000000190d72ca */ /* 0x000fc800000e0000 */
[----:B------:R-:W3:Y:S05]  /*3200*/  LDG.E R22, desc[UR4][R22.64] ;  /* 0x0000000416167981 */ /* 0x000eea000c1e1900 */
[----:B------:R-:W4:Y:S04]  /*3210*/  LD.E R35, desc[UR14][R20.64+0x9c40] ;  /* 0x009c400e14237980 */ /* 0x000f28000c101900 */
[----:B------:R-:W5:Y:S01]  /*3220*/  LD.E R17, desc[UR12][R20.64+0x9920] ;  /* 0x0099200c14117980 */ /* 0x000f62000c101900 */
[----:B--2---:R-:W-:-:S02]  /*3230*/  IMAD.IADD R3, R0, 0x1, R3 ;  /* 0x0000000100037824 */ /* 0x004fc400078e0203 */
[----:B------:R-:W-:Y:S02]  /*3240*/  VIADD R0, R7, 0x4 ;  /* 0x0000000407007836 */ /* 0x000fe40000000000 */
[----:B------:R-:W-:-:S03]  /*3250*/  IMAD.SHL.U32 R3, R3, 0x4, RZ ;  /* 0x0000000403037824 */ /* 0x000fc600078e00ff */
[----:B------:R-:W-:Y:S02]  /*3260*/  LOP3.LUT R29, R0, 0xffc, RZ, 0xc0, !PT ;  /* 0x00000ffc001d7812 */ /* 0x000fe400078ec0ff */
[----:B------:R-:W-:Y:S02]  /*3270*/  LOP3.LUT R31, R3, 0xffc, RZ, 0xc0, !PT ;  /* 0x00000ffc031f7812 */ /* 0x000fe400078ec0ff */
[C---:B------:R-:W-:Y:S02]  /*3280*/  IADD3 R28, P1, PT, R26.reuse, R29, RZ ;  /* 0x0000001d1a1c7210 */ /* 0x040fe40007f3e0ff */
[----:B------:R-:W-:-:S03]  /*3290*/  IADD3 R30, P0, PT, R26, R31, RZ ;  /* 0x0000001f1a1e7210 */ /* 0x000fc60007f1e0ff */
[--C-:B------:R-:W-:Y:S02]  /*32a0*/  IMAD.X R29, RZ, RZ, R27.reuse, P1 ;  /* 0x000000ffff1d7224 */ /* 0x100fe400008e061b */
[----:B------:R-:W-:-:S04]  /*32b0*/  IMAD.X R31, RZ, RZ, R27, P0 ;  /* 0x000000ffff1f7224 */ /* 0x000fc800000e061b */
[----:B------:R-:W3:Y:S04]  /*32c0*/  LDG.E R29, desc[UR6][R28.64] ;  /* 0x000000061c1d7981 */ /* 0x000ee8000c1e1900 */
[----:B------:R-:W4:Y:S01]  /*32d0*/  LDG.E R30, desc[UR8][R30.64] ;  /* 0x000000081e1e7981 */ /* 0x000f22000c1e1900 */
[----:B---3--:R-:W-:Y:S02]  /*32e0*/  LOP3.LUT R0, R29, R18, R22, 0x78, !PT ;  /* 0x000000121d007212 */ /* 0x008fe400078e7816 */
[----:B----4-:R-:W-:Y:S02]  /*32f0*/  SHF.R.U32.HI R35, RZ, R35, R30 ;  /* 0x00000023ff237219 */ /* 0x010fe4000001161e */
[----:B-----5:R-:W-:-:S04]  /*3300*/  SHF.L.U32 R17, R0, R17, RZ ;  /* 0x0000001100117219 */ /* 0x020fc800000006ff */
[----:B------:R-:W-:Y:S01]  /*3310*/  LOP3.LUT R0, R0, R35, R17, 0x96, !PT ;  /* 0x0000002300007212 */ /* 0x000fe200078e9611 */
[----:B------:R-:W-:-:S04]  /*3320*/  IMAD.WIDE R22, R33, 0x3c, R20 ;  /* 0x0000003c21167825 */ /* 0x000fc800078e0214 */
[----:B------:R-:W-:-:S05]  /*3330*/  IMAD.SHL.U32 R17, R0, 0x4, RZ ;  /* 0x0000000400117824 */ /* 0x000fca00078e00ff */
[----:B------:R-:W-:-:S04]  /*3340*/  LOP3.LUT R17, R17, 0x3c, RZ, 0xc0, !PT ;  /* 0x0000003c11117812 */ /* 0x000fc800078ec0ff */
[----:B------:R-:W-:-:S05]  /*3350*/  IADD3 R18, P0, PT, R22, R17, RZ ;  /* 0x0000001116127210 */ /* 0x000fca0007f1e0ff */
[----:B------:R-:W-:-:S06]  /*3360*/  IMAD.X R19, RZ, RZ, R23, P0 ;  /* 0x000000ffff137224 */ /* 0x000fcc00000e0617 */
[----:B------:R-:W2:Y:S01]  /*3370*/  LD.E R19, desc[UR4][R18.64+0x320] ;  /* 0x0003200412137980 */ /* 0x000ea2000c101900 */
[----:B------:R-:W-:Y:S02]  /*3380*/  VIADD R7, R7, 0x57c ;  /* 0x0000057c07077836 */ /* 0x000fe40000000000 */
[----:B------:R-:W-:-:S03]  /*3390*/  VIADD R3, R3, 0xfffffffc ;  /* 0xfffffffc03037836 */ /* 0x000fc60000000000 */
[----:B------:R-:W-:Y:S02]  /*33a0*/  LOP3.LUT R7, R7, 0xffc, RZ, 0xc0, !PT ;  /* 0x00000ffc07077812 */ /* 0x000fe400078ec0ff */
[----:B------:R-:W-:Y:S02]  /*33b0*/  LOP3.LUT R3, R3, 0xffc, RZ, 0xc0, !PT ;  /* 0x00000ffc03037812 */ /* 0x000fe400078ec0ff */
[C---:B------:R-:W-:Y:S02]  /*33c0*/  IADD3 R20, P0, PT, R26.reuse, R7, RZ ;  /* 0x000000071a147210 */ /* 0x040fe40007f1e0ff */
[----:B------:R-:W-:-:S03]  /*33d0*/  IADD3 R28, P1, PT, R26, R3, RZ ;  /* 0x000000031a1c7210 */ /* 0x000fc60007f3e0ff */
[--C-:B------:R-:W-:Y:S02]  /*33e0*/  IMAD.X R21, RZ, RZ, R27.reuse, P0 ;  /* 0x000000ffff157224 */ /* 0x100fe400000e061b */
[----:B------:R-:W-:Y:S01]  /*33f0*/  IMAD.X R29, RZ, RZ, R27, P1 ;  /* 0x000000ffff1d7224 */ /* 0x000fe200008e061b */
[----:B--2---:R-:W-:-:S05]  /*3400*/  LOP3.LUT R0, R0, R19, RZ, 0x3c, !PT ;  /* 0x0000001300007212 */ /* 0x004fca00078e3cff */
[----:B------:R0:W-:Y:S04]  /*3410*/  STG.E desc[UR4][R20.64], R0 ;  /* 0x0000000014007986 */ /* 0x0001e8000c101904 */
[----:B------:R-:W2:Y:S01]  /*3420*/  LDG.E R28, desc[UR6][R28.64] ;  /* 0x000000061c1c7981 */ /* 0x000ea2000c1e1900 */
[----:B------:R-:W-:Y:S02]  /*3430*/  ISETP.NE.AND P0, PT, R15, RZ, PT ;  /* 0x000000ff0f00720c */ /* 0x000fe40003f05270 */
[----:B--2---:R-:W-:-:S04]  /*3440*/  SHF.R.U32.HI R3, RZ, 0x10, R28 ;  /* 0x00000010ff037819 */ /* 0x004fc8000001161c */
[----:B------:R-:W-:-:S04]  /*3450*/  LOP3.LUT R3, R3, R28, RZ, 0x3c, !PT ;  /* 0x0000001c03037212 */ /* 0x000fc800078e3cff */
[----:B------:R-:W-:-:S04]  /*3460*/  SHF.R.U32.HI R18, RZ, 0x8, R3 ;  /* 0x00000008ff127819 */ /* 0x000fc80000011603 */
[----:B------:R-:W-:-:S05]  /*3470*/  LOP3.LUT R18, R18, R3, RZ, 0x3c, !PT ;  /* 0x0000000312127212 */ /* 0x000fca00078e3cff */
[----:B------:R-:W-:-:S05]  /*3480*/  IMAD.SHL.U32 R18, R18, 0x4, RZ ;  /* 0x0000000412127824 */ /* 0x000fca00078e00ff */
[----:B------:R-:W-:-:S04]  /*3490*/  LOP3.LUT R19, R18, 0x3c, RZ, 0xc0, !PT ;  /* 0x0000003c12137812 */ /* 0x000fc800078ec0ff */
[----:B------:R-:W-:-:S05]  /*34a0*/  IADD3 R18, P1, PT, R22, R19, RZ ;  /* 0x0000001316127210 */ /* 0x000fca0007f3e0ff */
[----:B------:R-:W-:-:S05]  /*34b0*/  IMAD.X R19, RZ, RZ, R23, P1 ;  /* 0x000000ffff137224 */ /* 0x000fca00008e0617 */
[----:B------:R1:W2:Y:S01]  /*34c0*/  LD.E R3, desc[UR4][R18.64+0x3520] ;  /* 0x0035200412037980 */ /* 0x0002a2000c101900 */
[----:B------:R-:W-:Y:S05]  /*34d0*/  WARPSYNC.ALL ;  /* 0x0000000000007948 */ /* 0x000fea0003800000 */
[----:B------:R-:W-:Y:S02]  /*34e0*/  @!P0 R2UR UR4, R24 ;  /* 0x00000000180482ca */ /* 0x000fe400000e0000 */
[----:B------:R-:W-:Y:S01]  /*34f0*/  @!P0 R2UR UR5, R25 ;  /* 0x00000000190582ca */ /* 0x000fe200000e0000 */
[----:B------:R-:W-:-:S12]  /*3500*/  BAR.SYNC.DEFER_BLOCKING 0x0 ;  /* 0x0000000000007b1d */ /* 0x000fd80000010000 */
[----:B------:R-:W3:Y:S01]  /*3510*/  @!P0 LDG.E R7, desc[UR4][R26.64+0x1000] ;  /* 0x001000041a078981 */ /* 0x000ee2000c1e1900 */
[C---:B------:R-:W-:Y:S02]  /*3520*/  @!P0 R2UR UR4, R24.reuse ;  /* 0x00000000180482ca */ /* 0x040fe400000e0000 */
[C---:B------:R-:W-:Y:S02]  /*3530*/  @!P0 R2UR UR5, R25.reuse ;  /* 0x00000000190582ca */ /* 0x040fe400000e0000 */
[C---:B------:R-:W-:Y:S02]  /*3540*/  R2UR UR6, R24.reuse ;  /* 0x00000000180672ca */ /* 0x040fe400000e0000 */
[C---:B------:R-:W-:Y:S02]  /*3550*/  R2UR UR7, R25.reuse ;  /* 0x00000000190772ca */ /* 0x040fe400000e0000 */
[----:B------:R-:W-:Y:S02]  /*3560*/  R2UR UR8, R24 ;  /* 0x00000000180872ca */ /* 0x000fe400000e0000 */
[----:B------:R-:W-:Y:S01]  /*3570*/  R2UR UR9, R25 ;  /* 0x00000000190972ca */ /* 0x000fe200000e0000 */
[----:B---3--:R-:W-:-:S05]  /*3580*/  @!P0 IMAD.IADD R7, R8, 0x1, R7 ;  /* 0x0000000108078824 */ /* 0x008fca00078e0207 */
[----:B------:R-:W-:-:S05]  /*3590*/  @!P0 LOP3.LUT R7, R7, 0x3ff, RZ, 0xc0, !PT ;  /* 0x000003ff07078812 */ /* 0x000fca00078ec0ff */
[----:B------:R3:W-:Y:S01]  /*35a0*/  @!P0 STG.E desc[UR4][R26.64+0x1000], R7 ;  /* 0x001000071a008986 */ /* 0x0007e2000c101904 */
[----:B------:R-:W-:Y:S06]  /*35b0*/  BAR.SYNC.DEFER_BLOCKING 0x0 ;  /* 0x0000000000007b1d */ /* 0x000fec0000010000 */
[----:B------:R-:W0:Y:S04]  /*35c0*/  LDG.E.64 R18, desc[UR6][R26.64+0x1008] ;  /* 0x001008061a127981 */ /* 0x000e28000c1e1b00 */
[----:B------:R-:W0:Y:S01]  /*35d0*/  LDG.E.64 R32, desc[UR8][R26.64+0x1000] ;  /* 0x001000081a207981 */ /* 0x000e22000c1e1b00 */
[----:B------:R-:W-:-:S02]  /*35e0*/  R2UR UR4, R24 ;  /* 0x00000000180472ca */ /* 0x000fc400000e0000 */
[----:B------:R-:W-:Y:S01]  /*35f0*/  R2UR UR5, R25 ;  /* 0x00000000190572ca */ /* 0x000fe200000e0000 */
[----:B0-----:R-:W-:-:S12]  /*3600*/  IMAD.WIDE R20, R33, 0x4, R18 ;  /* 0x0000000421147825 */ /* 0x001fd800078e0212 */
[----:B------:R-:W4:Y:S01]  /*3610*/  LD.E R17, desc[UR4][R20.64] ;  /* 0x0000000414117980 */ /* 0x000f22000c101900 */
[----:B------:R-:W-:-:S04]  /*3620*/  IMAD.IADD R32, R15, 0x1, R32 ;  /* 0x000000010f207824 */ /* 0x000fc800078e0220 */
[----:B------:R-:W-:-:S04]  /*3630*/  IMAD.SHL.U32 R34, R32, 0x4, RZ ;  /* 0x0000000420227824 */ /* 0x000fc800078e00ff */
[C---:B---3--:R-:W-:Y:S01]  /*3640*/  VIADD R7, R34.reuse, 0x4 ;  /* 0x0000000422077836 */ /* 0x048fe20000000000 */
[----:B------:R-:W-:Y:S02]  /*3650*/  LOP3.LUT R23, R34, 0xffc, RZ, 0xc0, !PT ;  /* 0x00000ffc22177812 */ /* 0x000fe400078ec0ff */
[C---:B------:R-:W-:Y:S02]  /*3660*/  R2UR UR4, R24.reuse ;  /* 0x00000000180472ca */ /* 0x040fe400000e0000 */
[----:B------:R-:W-:Y:S02]  /*3670*/  LOP3.LUT R7, R7, 0xffc, RZ, 0xc0, !PT ;  /* 0x00000ffc07077812 */ /* 0x000fe400078ec0ff */
[C---:B------:R-:W-:Y:S02]  /*3680*/  R2UR UR5, R25.reuse ;  /* 0x00000000190572ca */ /* 0x040fe400000e0000 */
[----:B------:R-:W-:Y:S02]  /*3690*/  R2UR UR6, R24 ;  /* 0x00000000180672ca */ /* 0x000fe400000e0000 */
[----:B------:R-:W-:-:S02]  /*36a0*/  R2UR UR7, R25 ;  /* 0x00000000190772ca */ /* 0x000fc400000e0000 */
[----:B------:R-:W-:Y:S02]  /*36b0*/  R2UR UR10, R24 ;  /* 0x00000000180a72ca */ /* 0x000fe400000e0000 */
[C---:B------:R-:W-:Y:S02]  /*36c0*/  R2UR UR11, R25.reuse ;  /* 0x00000000190b72ca */ /* 0x040fe400000e0000 */
[C---:B------:R-:W-:Y:S02]  /*36d0*/  IADD3 R22, P1, PT, R26.reuse, R23, RZ ;  /* 0x000000171a167210 */ /* 0x040fe40007f3e0ff */
[----:B------:R-:W-:Y:S02]  /*36e0*/  IADD3 R28, P2, PT, R26, R7, RZ ;  /* 0x000000071a1c7210 */ /* 0x000fe40007f5e0ff */
[----:B------:R-:W-:Y:S02]  /*36f0*/  R2UR UR8, R24 ;  /* 0x00000000180872ca */ /* 0x000fe400000e0000 */
[----:B------:R-:W-:-:S02]  /*3700*/  R2UR UR9, R25 ;  /* 0x00000000190972ca */ /* 0x000fc400000e0000 */
[C---:B------:R-:W-:Y:S02]  /*3710*/  R2UR UR14, R24.reuse ;  /* 0x00000000180e72ca */ /* 0x040fe400000e0000 */
[C---:B------:R-:W-:Y:S02]  /*3720*/  R2UR UR15, R25.reuse ;  /* 0x00000000190f72ca */ /* 0x040fe400000e0000 */
[----:B------:R-:W-:Y:S02]  /*3730*/  R2UR UR12, R24 ;  /* 0x00000000180c72ca */ /* 0x000fe400000e0000 */
[----:B------:R-:W-:Y:S01]  /*3740*/  R2UR UR13, R25 ;  /* 0x00000000190d72ca */ /* 0x000fe200000e0000 */
[--C-:B------:R-:W-:Y:S01]  /*3750*/  IMAD.X R23, RZ, RZ, R27.reuse, P1 ;  /* 0x000000ffff177224 */ /* 0x100fe200008e061b */
[----:B------:R-:W3:Y:S01]  /*3760*/  LD.E R18, desc[UR10][R18.64+0x9f60] ;  /* 0x009f600a12127980 */ /* 0x000ee2000c101900 */
[----:B------:R-:W-:-:S03]  /*3770*/  IMAD.X R29, RZ, RZ, R27, P2 ;  /* 0x000000ffff1d7224 */ /* 0x000fc600010e061b */
[----:B------:R-:W3:Y:S04]  /*3780*/  LDG.E R22, desc[UR4][R22.64] ;  /* 0x0000000416167981 */ /* 0x000ee8000c1e1900 */
[----:B------:R-:W3:Y:S04]  /*3790*/  LDG.E R29, desc[UR6][R28.64] ;  /* 0x000000061c1d7981 */ /* 0x000ee8000c1e1900 */
[----:B------:R-:W5:Y:S01]  /*37a0*/  LD.E R35, desc[UR14][R20.64+0x9c40] ;  /* 0x009c400e14237980 */ /* 0x000f62000c101900 */
[----:B----4-:R-:W-:-:S03]  /*37b0*/  IMAD.IADD R17, R17, 0x1, R32 ;  /* 0x0000000111117824 */ /* 0x010fc600078e0220 */
[----:B------:R-:W4:Y:S01]  /*37c0*/  LD.E R32, desc[UR12][R20.64+0x9920] ;  /* 0x0099200c14207980 */ /* 0x000f22000c101900 */
[----:B------:R-:W-:-:S05]  /*37d0*/  IMAD.SHL.U32 R17, R17, 0x4, RZ ;  /* 0x0000000411117824 */ /* 0x000fca00078e00ff */
[----:B------:R-:W-:-:S04]  /*37e0*/  LOP3.LUT R31, R17, 0xffc, RZ, 0xc0, !PT ;  /* 0x00000ffc111f7812 */ /* 0x000fc800078ec0ff */
[----:B------:R-:W-:-:S05]  /*37f0*/  IADD3 R30, P1, PT, R26, R31, RZ ;  /* 0x0000001f1a1e7210 */ /* 0x000fca0007f3e0ff */
[----:B------:R-:W-:-:S05]  /*3800*/  IMAD.X R31, RZ, RZ, R27, P1 ;  /* 0x000000ffff1f7224 */ /* 0x000fca00008e061b */
[----:B------:R-:W5:Y:S01]  /*3810*/  LDG.E R30, desc[UR8][R30.64] ;  /* 0x000000081e1e7981 */ /* 0x000f62000c1e1900 */
[----:B------:R-:W-:Y:S02]  /*3820*/  R2UR UR4, R24 ;  /* 0x00000000180472ca */ /* 0x000fe400000e0000 */
[----:B------:R-:W-:Y:S02]  /*3830*/  R2UR UR5, R25 ;  /* 0x00000000190572ca */ /* 0x000fe400000e0000 */
[----:B---3--:R-:W-:Y:S01]  /*3840*/  LOP3.LUT R7, R29, R18, R22, 0x78, !PT ;  /* 0x000000121d077212 */ /* 0x008fe200078e7816 */
[----:B------:R-:W-:-:S03]  /*3850*/  IMAD.WIDE R22, R33, 0x3c, R20 ;  /* 0x0000003c21167825 */ /* 0x000fc600078e0214 */
[----:B----4-:R-:W-:Y:S02]  /*3860*/  SHF.L.U32 R32, R7, R32, RZ ;  /* 0x0000002007207219 */ /* 0x010fe400000006ff */
[----:B-----5:R-:W-:-:S04]  /*3870*/  SHF.R.U32.HI R35, RZ, R35, R30 ;  /* 0x00000023ff237219 */ /* 0x020fc8000001161e */
[----:B------:R-:W-:-:S05]  /*3880*/  LOP3.LUT R32, R7, R35, R32, 0x96, !PT ;  /* 0x0000002307207212 */ /* 0x000fca00078e9620 */
[----:B------:R-:W-:-:S05]  /*3890*/  IMAD.SHL.U32 R7, R32, 0x4, RZ ;  /* 0x0000000420077824 */ /* 0x000fca00078e00ff */
[----:B------:R-:W-:-:S04]  /*38a0*/  LOP3.LUT R7, R7, 0x3c, RZ, 0xc0, !PT ;  /* 0x0000003c07077812 */ /* 0x000fc800078ec0ff */
[----:B-1----:R-:W-:-:S05]  /*38b0*/  IADD3 R18, P1, PT, R22, R7, RZ ;  /* 0x0000000716127210 */ /* 0x002fca0007f3e0ff */
[----:B------:R-:W-:-:S06]  /*38c0*/  IMAD.X R19, RZ, RZ, R23, P1 ;  /* 0x000000ffff137224 */ /* 0x000fcc00008e0617 */
[----:B------:R-:W3:Y:S01]  /*38d0*/  LD.E R19, desc[UR4][R18.64+0x320] ;  /* 0x0003200412137980 */ /* 0x000ee2000c101900 */
[----:B------:R-:W-:Y:S02]  /*38e0*/  VIADD R34, R34, 0x57c ;  /* 0x0000057c22227836 */ /* 0x000fe40000000000 */
[----:B------:R-:W-:Y:S01]  /*38f0*/  VIADD R17, R17, 0xfffffffc ;  /* 0xfffffffc11117836 */ /* 0x000fe20000000000 */
[----:B------:R-:W-:Y:S02]  /*3900*/  R2UR UR4, R24 ;  /* 0x00000000180472ca */ /* 0x000fe400000e0000 */
[----:B------:R-:W-:Y:S02]  /*3910*/  LOP3.LUT R21, R34, 0xffc, RZ, 0xc0, !PT ;  /* 0x00000ffc22157812 */ /* 0x000fe400078ec0ff */
[----:B------:R-:W-:Y:S02]  /*3920*/  LOP3.LUT R17, R17, 0xffc, RZ, 0xc0, !PT ;  /* 0x00000ffc11117812 */ /* 0x000fe400078ec0ff */
[----:B------:R-:W-:-:S02]  /*3930*/  R2UR UR5, R25 ;  /* 0x00000000190572ca */ /* 0x000fc400000e0000 */
[----:B------:R-:W-:Y:S02]  /*3940*/  R2UR UR6, R24 ;  /* 0x00000000180672ca */ /* 0x000fe400000e0000 */
[----:B------:R-:W-:Y:S02]  /*3950*/  R2UR UR7, R25 ;  /* 0x00000000190772ca */ /* 0x000fe400000e0000 */
[C---:B------:R-:W-:Y:S02]  /*3960*/  IADD3 R20, P1, PT, R26.reuse, R21, RZ ;  /* 0x000000151a147210 */ /* 0x040fe40007f3e0ff */
[----:B------:R-:W-:-:S03]  /*3970*/  IADD3 R28, P2, PT, R26, R17, RZ ;  /* 0x000000111a1c7210 */ /* 0x000fc60007f5e0ff */
[--C-:B------:R-:W-:Y:S02]  /*3980*/  IMAD.X R21, RZ, RZ, R27.reuse, P1 ;  /* 0x000000ffff157224 */ /* 0x100fe400008e061b */
[----:B------:R-:W-:Y:S01]  /*3990*/  IMAD.X R29, RZ, RZ, R27, P2 ;  /* 0x000000ffff1d7224 */ /* 0x000fe200010e061b */
[----:B---3--:R-:W-:-:S05]  /*39a0*/  LOP3.LUT R7, R32, R19, RZ, 0x3c, !PT ;  /* 0x0000001320077212 */ /* 0x008fca00078e3cff */
[----:B------:R0:W-:Y:S04]  /*39b0*/  STG.E desc[UR4][R20.64], R7 ;  /* 0x0000000714007986 */ /* 0x0001e8000c101904 */
[----:B------:R-:W3:Y:S01]  /*39c0*/  LDG.E R28, desc[UR6][R28.64] ;  /* 0x000000061c1c7981 */ /* 0x000ee2000c1e1900 */
[C---:B------:R-:W-:Y:S02]  /*39d0*/  R2UR UR4, R24.reuse ;  /* 0x00000000180472ca */ /* 0x040fe400000e0000 */
[C---:B------:R-:W-:Y:S02]  /*39e0*/  R2UR UR5, R25.reuse ;  /* 0x00000000190572ca */ /* 0x040fe400000e0000 */
[----:B------:R-:W-:Y:S02]  /*39f0*/  @!P0 R2UR UR6, R24 ;  /* 0x00000000180682ca */ /* 0x000fe400000e0000 */
[----:B------:R-:W-:-:S02]  /*3a00*/  @!P0 R2UR UR7, R25 ;  /* 0x00000000190782ca */ /* 0x000fc400000e0000 */
[----:B---3--:R-:W-:-:S04]  /*3a10*/  SHF.R.U32.HI R17, RZ, 0x10, R28 ;  /* 0x00000010ff117819 */ /* 0x008fc8000001161c */
[----:B------:R-:W-:-:S04]  /*3a20*/  LOP3.LUT R17, R17, R28, RZ, 0x3c, !PT ;  /* 0x0000001c11117212 */ /* 0x000fc800078e3cff */
[----:B------:R-:W-:-:S04]  /*3a30*/  SHF.R.U32.HI R18, RZ, 0x8, R17 ;  /* 0x00000008ff127819 */ /* 0x000fc80000011611 */
[----:B------:R-:W-:-:S05]  /*3a40*/  LOP3.LUT R18, R18, R17, RZ, 0x3c, !PT ;  /* 0x0000001112127212 */ /* 0x000fca00078e3cff */
[----:B------:R-:W-:-:S05]  /*3a50*/  IMAD.SHL.U32 R18, R18, 0x4, RZ ;  /* 0x0000000412127824 */ /* 0x000fca00078e00ff */
[----:B------:R-:W-:-:S04]  /*3a60*/  LOP3.LUT R19, R18, 0x3c, RZ, 0xc0, !PT ;  /* 0x0000003c12137812 */ /* 0x000fc800078ec0ff */
[----:B------:R-:W-:-:S05]  /*3a70*/  IADD3 R18, P1, PT, R22, R19, RZ ;  /* 0x0000001316127210 */ /* 0x000fca0007f3e0ff */
[----:B------:R-:W-:-:S05]  /*3a80*/  IMAD.X R19, RZ, RZ, R23, P1 ;  /* 0x000000ffff137224 */ /* 0x000fca00008e0617 */
[----:B------:R-:W3:Y:S01]  /*3a90*/  LD.E R18, desc[UR4][R18.64+0x3520] ;  /* 0x0035200412127980 */ /* 0x000ee2000c101900 */
[----:B------:R-:W-:Y:S06]  /*3aa0*/  BAR.SYNC.DEFER_BLOCKING 0x0 ;  /* 0x0000000000007b1d */ /* 0x000fec0000010000 */
[----:B------:R-:W4:Y:S01]  /*3ab0*/  @!P0 LDG.E R17, desc[UR6][R26.64+0x1000] ;  /* 0x001000061a118981 */ /* 0x000f22000c1e1900 */
[----:B------:R-:W-:Y:S02]  /*3ac0*/  @!P0 R2UR UR4, R24 ;  /* 0x00000000180482ca */ /* 0x000fe400000e0000 */
[----:B------:R-:W-:-:S02]  /*3ad0*/  @!P0 R2UR UR5, R25 ;  /* 0x00000000190582ca */ /* 0x000fc400000e0000 */
[----:B------:R-:W-:Y:S02]  /*3ae0*/  R2UR UR6, R24 ;  /* 0x00000000180672ca */ /* 0x000fe400000e0000 */
[----:B------:R-:W-:Y:S01]  /*3af0*/  R2UR UR7, R25 ;  /* 0x00000000190772ca */ /* 0x000fe200000e0000 */
[----:B----4-:R-:W-:-:S05]  /*3b00*/  @!P0 IMAD.IADD R17, R8, 0x1, R17 ;  /* 0x0000000108118824 */ /* 0x010fca00078e0211 */
[----:B------:R-:W-:-:S05]  /*3b10*/  @!P0 LOP3.LUT R17, R17, 0x3ff, RZ, 0xc0, !PT ;  /* 0x000003ff11118812 */ /* 0x000fca00078ec0ff */
[----:B------:R1:W-:Y:S01]  /*3b20*/  @!P0 STG.E desc[UR4][R26.64+0x1000], R17 ;  /* 0x001000111a008986 */ /* 0x0003e2000c101904 */
[----:B------:R-:W-:Y:S06]  /*3b30*/  BAR.SYNC.DEFER_BLOCKING 0x0 ;  /* 0x0000000000007b1d */ /* 0x000fec0000010000 */
[----:B0-----:R-:W4:Y:S01]  /*3b40*/  LD.E R20, desc[UR6][R4.64] ;  /* 0x0000000604147980 */ /* 0x001f22000c101900 */
[----:B---3--:R-:W-:Y:S01]  /*3b50*/  LOP3.LUT R7, R18, R7, RZ, 0x3c, !PT ;  /* 0x0000000712077212 */ /* 0x008fe200078e3cff */
[----:B------:R-:W-:-:S03]  /*3b60*/  IMAD.MOV.U32 R18, RZ, RZ, 0x2f800000 ;  /* 0x2f800000ff127424 */ /* 0x000fc600078e00ff */
[----:B------:R-:W-:-:S05]  /*3b70*/  I2FP.F32.U32 R7, R7 ;  /* 0x0000000700077245 */ /* 0x000fca0000201000 */
[----:B------:R-:W-:-:S04]  /*3b80*/  FFMA R7, R7, R18, 1.1641532182693481445e-10 ;  /* 0x2f00000007077423 */ /* 0x000fc80000000012 */
[----:B------:R-:W-:Y:S01]  /*3b90*/  FMUL R21, R7, R6 ;  /* 0x0000000607157220 */ /* 0x000fe20000400000 */
[----:B--2---:R-:W-:Y:S01]  /*3ba0*/  LOP3.LUT R3, R3, R0, RZ, 0x3c, !PT ;  /* 0x0000000003037212 */ /* 0x004fe200078e3cff */
[----:B------:R-:W-:Y:S03]  /*3bb0*/  BSSY.RECONVERGENT B0, `(.L_x_40) ;  /* 0x0000011000007945 */ /* 0x000fe60003800200 */
[----:B------:R-:W-:Y:S01]  /*3bc0*/  I2FP.F32.U32 R3, R3 ;  /* 0x0000000300037245 */ /* 0x000fe20000201000 */
[----:B------:R-:W-:-:S04]  /*3bd0*/  IMAD.MOV.U32 R7, RZ, RZ, RZ ;  /* 0x000000ffff077224 */ /* 0x000fc800078e00ff */
[----:B------:R-:W-:Y:S01]  /*3be0*/  FFMA R3, R3, R18, 1.1641532182693481445e-10 ;  /* 0x2f00000003037423 */ /* 0x000fe20000000012 */
[----:B----4-:R-:W-:-:S13]  /*3bf0*/  FSETP.GEU.AND P0, PT, R20, R21, PT ;  /* 0x000000151400720b */ /* 0x010fda0003f0e000 */
[----:B-1----:R-:W-:Y:S05]  /*3c00*/  @P0 BRA `(.L_x_41) ;  /* 0x00000000002c0947 */ /* 0x002fea0003800000 */
[----:B------:R-:W-:Y:S01]  /*3c10*/  BSSY.RECONVERGENT B1, `(.L_x_41) ;  /* 0x000000a000017945 */ /* 0x000fe20003800200 */
[----:B------:R-:W-:-:S07]  /*3c20*/  IMAD.MOV.U32 R7, RZ, RZ, RZ ;  /* 0x000000ffff077224 */ /* 0x000fce00078e00ff */
.L_x_42:
[----:B------:R-:W-:Y:S01]  /*3c30*/  R2UR UR4, R24 ;  /* 0x00000000180472ca */ /* 0x000fe200000e0000 */
[----:B------:R-:W-:Y:S01]  /*3c40*/  IMAD.WIDE.U32 R18, R7, 0x4, R4 ;  /* 0x0000000407127825 */ /* 0x000fe200078e0004 */
[----:B------:R-:W-:-:S13]  /*3c50*/  R2UR UR5, R25 ;  /* 0x00000000190572ca */ /* 0x000fda00000e0000 */
[----:B------:R-:W2:Y:S01]  /*3c60*/  LD.E R19, desc[UR4][R18.64+0x4] ;  /* 0x0000040412137980 */ /* 0x000ea2000c101900 */
[----:B------:R-:W-:Y:S02]  /*3c70*/  VIADD R7, R7, 0x1 ;  /* 0x0000000107077836 */ /* 0x000fe40000000000 */
[----:B--2---:R-:W-:-:S05]  /*3c80*/  FADD R20, R19, R20 ;  /* 0x0000001413147221 */ /* 0x004fca0000000000 */
[----:B------:R-:W-:-:S13]  /*3c90*/  FSETP.GEU.AND P0, PT, R20, R21, PT ;  /* 0x000000151400720b */ /* 0x000fda0003f0e000 */
[----:B------:R-:W-:Y:S05]  /*3ca0*/  @!P0 BRA `(.L_x_42) ;  /* 0xfffffffc00e08947 */ /* 0x000fea000383ffff */
[----:B------:R-:W-:Y:S05]  /*3cb0*/  BSYNC.RECONVERGENT B1 ;  /* 0x0000000000017941 */ /* 0x000fea0003800200 */
.L_x_41:
[----:B------:R-:W-:Y:S05]  /*3cc0*/  BSYNC.RECONVERGENT B0 ;  /* 0x0000000000007941 */ /* 0x000fea0003800200 */
.L_x_40:
[C---:B------:R-:W-:Y:S01]  /*3cd0*/  FSETP.GEU.AND P0, PT, R3.reuse, 1.175494350822287508e-38, PT ;  /* 0x008000000300780b */ /* 0x040fe20003f0e000 */
[----:B------:R-:W-:Y:S01]  /*3ce0*/  IMAD.MOV.U32 R20, RZ, RZ, 0x3e055027 ;  /* 0x3e055027ff147424 */ /* 0x000fe200078e00ff */
[----:B------:R-:W0:Y:S01]  /*3cf0*/  MUFU.RCP R21, R6 ;  /* 0x0000000600157308 */ /* 0x000e220000001000 */
[----:B------:R-:W1:Y:S01]  /*3d00*/  LDCU UR4, c[0x0][0x388] ;  /* 0x00007100ff0477ac */ /* 0x000e620008000800 */
[----:B------:R-:W-:Y:S09]  /*3d10*/  BSSY.RECONVERGENT B0, `(.L_x_43) ;  /* 0x0000023000007945 */ /* 0x000ff20003800200 */
[----:B------:R-:W-:-:S04]  /*3d20*/  @!P0 FMUL R3, R3, 8388608 ;  /* 0x4b00000003038820 */ /* 0x000fc80000400000 */
[----:B------:R-:W-:Y:S01]  /*3d30*/  VIADD R0, R3, 0xc0d55555 ;  /* 0xc0d5555503007836 */ /* 0x000fe20000000000 */
[----:B-1----:R-:W-:-:S04]  /*3d40*/  UISETP.GE.AND UP0, UPT, UR4, 0x1, UPT ;  /* 0x000000010400788c */ /* 0x002fc8000bf06270 */
[----:B------:R-:W-:-:S04]  /*3d50*/  LOP3.LUT R18, R0, 0xff800000, RZ, 0xc0, !PT ;  /* 0xff80000000127812 */ /* 0x000fc800078ec0ff */
[----:B------:R-:W-:Y:S01]  /*3d60*/  I2FP.F32.S32 R17, R18 ;  /* 0x0000001200117245 */ /* 0x000fe20000201400 */
[----:B------:R-:W-:Y:S02]  /*3d70*/  IMAD.IADD R0, R3, 0x1, -R18 ;  /* 0x0000000103007824 */ /* 0x000fe400078e0a12 */
[----:B------:R-:W-:Y:S02]  /*3d80*/  IMAD.MOV.U32 R18, RZ, RZ, 0x7f800000 ;  /* 0x7f800000ff127424 */ /* 0x000fe400078e00ff */
[----:B------:R-:W-:-:S04]  /*3d90*/  FADD R19, R0, -1 ;  /* 0xbf80000000137421 */ /* 0x000fc80000000000 */
[----:B------:R-:W-:-:S04]  /*3da0*/  FFMA R0, R19, -R20, 0.14084610342979431152 ;  /* 0x3e1039f613007423 */ /* 0x000fc80000000814 */
[----:B------:R-:W-:-:S04]  /*3db0*/  FFMA R0, R19, R0, -0.12148627638816833496 ;  /* 0xbdf8cdcc13007423 */ /* 0x000fc80000000000 */
[----:B------:R-:W-:-:S04]  /*3dc0*/  FFMA R0, R19, R0, 0.13980610668659210205 ;  /* 0x3e0f295513007423 */ /* 0x000fc80000000000 */
[----:B------:R-:W-:-:S04]  /*3dd0*/  FFMA R0, R19, R0, -0.16684235632419586182 ;  /* 0xbe2ad8b913007423 */ /* 0x000fc80000000000 */
[----:B------:R-:W-:-:S04]  /*3de0*/  FFMA R0, R19, R0, 0.20012299716472625732 ;  /* 0x3e4ced0b13007423 */ /* 0x000fc80000000000 */
[----:B------:R-:W-:-:S04]  /*3df0*/  FFMA R0, R19, R0, -0.24999669194221496582 ;  /* 0xbe7fff2213007423 */ /* 0x000fc80000000000 */
[----:B------:R-:W-:-:S04]  /*3e00*/  FFMA R0, R19, R0, 0.33333182334899902344 ;  /* 0x3eaaaa7813007423 */ /* 0x000fc80000000000 */
[----:B------:R-:W-:Y:S01]  /*3e10*/  FFMA R20, R19, R0, -0.5 ;  /* 0xbf00000013147423 */ /* 0x000fe20000000000 */
[----:B------:R-:W-:Y:S02]  /*3e20*/  FSEL R0, RZ, -23, P0 ;  /* 0xc1b80000ff007808 */ /* 0x000fe40000000000 */
[----:B------:R-:W-:Y:S01]  /*3e30*/  ISETP.GT.U32.AND P0, PT, R3, 0x7f7fffff, PT ;  /* 0x7f7fffff0300780c */ /* 0x000fe20003f04070 */
[----:B------:R-:W-:Y:S02]  /*3e40*/  FMUL R20, R19, R20 ;  /* 0x0000001413147220 */ /* 0x000fe40000400000 */
[----:B------:R-:W-:Y:S02]  /*3e50*/  FFMA R0, R17, 1.1920928955078125e-07, R0 ;  /* 0x3400000011007823 */ /* 0x000fe40000000000 */
[----:B------:R-:W-:-:S04]  /*3e60*/  FFMA R19, R19, R20, R19 ;  /* 0x0000001413137223 */ /* 0x000fc80000000013 */
[----:B------:R-:W-:-:S04]  /*3e70*/  FFMA R0, R0, 0.69314718246459960938, R19 ;  /* 0x3f31721800007823 */ /* 0x000fc80000000013 */
[C---:B------:R-:W-:Y:S01]  /*3e80*/  @P0 FFMA R0, R3.reuse, R18, +INF ;  /* 0x7f80000003000423 */ /* 0x040fe20000000012 */
[----:B------:R-:W-:Y:S01]  /*3e90*/  FSETP.NEU.AND P0, PT, R3, RZ, PT ;  /* 0x000000ff0300720b */ /* 0x000fe20003f0d000 */
[----:B0-----:R-:W-:-:S03]  /*3ea0*/  FFMA R18, R21, -R6, 1 ;  /* 0x3f80000015127423 */ /* 0x001fc60000000806 */
[----:B------:R-:W-:Y:S01]  /*3eb0*/  FSEL R3, R0, -INF , P0 ;  /* 0xff80000000037808 */ /* 0x000fe20000000000 */
[----:B------:R-:W-:-:S04]  /*3ec0*/  FFMA R18, R21, R18, R21 ;  /* 0x0000001215127223 */ /* 0x000fc80000000015 */
[----:B------:R-:W-:-:S03]  /*3ed0*/  FFMA R17, R3, R18, RZ ;  /* 0x0000001203117223 */ /* 0x000fc600000000ff */
[----:B------:R-:W0:Y:S01]  /*3ee0*/  FCHK P0, R3, R6 ;  /* 0x0000000603007302 */ /* 0x000e220000000000 */
[----:B------:R-:W-:-:S04]  /*3ef0*/  FFMA R0, R17, -R6, R3 ;  /* 0x8000000611007223 */ /* 0x000fc80000000003 */
[----:B------:R-:W-:Y:S01]  /*3f00*/  FFMA R17, R18, R0, R17 ;  /* 0x0000000012117223 */ /* 0x000fe20000000011 */
[----:B0-----:R-:W-:Y:S06]  /*3f10*/  @!P0 BRA `(.L_x_44) ;  /* 0x0000000000088947 */ /* 0x001fec0003800000 */
[----:B------:R-:W-:-:S07]  /*3f20*/  MOV R22, 0x3f40 ;  /* 0x00003f4000167802 */ /* 0x000fce0000000f00 */
[----:B------:R-:W-:Y:S05]  /*3f30*/  CALL.REL.NOINC `($__internal_0_$__cuda_sm3x_div_rn_noftz_f32_slowpath) ;  /* 0x0000000800607944 */ /* 0x000fea0003c00000 */
.L_x_44:
[----:B------:R-:W-:Y:S05]  /*3f40*/  BSYNC.RECONVERGENT B0 ;  /* 0x0000000000007941 */ /* 0x000fea0003800200 */
.L_x_43:
[----:B------:R-:W-:Y:S01]  /*3f50*/  FADD R2, -R17, R2 ;  /* 0x0000000211027221 */ /* 0x000fe20000000100 */
[----:B------:R-:W-:Y:S06]  /*3f60*/  BRA.U !UP0, `(.L_x_45) ;  /* 0x0000000908447547 */ /* 0x000fec000b800000 */
[----:B------:R-:W0:Y:S01]  /*3f70*/  LDC R0, c[0x0][0x388] ;  /* 0x0000e200ff007b82 */ /* 0x000e220000000800 */
[----:B------:R-:W-:Y:S01]  /*3f80*/  IMAD.MOV.U32 R3, RZ, RZ, RZ ;  /* 0x000000ffff037224 */ /* 0x000fe200078e00ff */
[----:B0-----:R-:W-:-:S13]  /*3f90*/  ISETP.GE.U32.AND P0, PT, R0, 0x8, PT ;  /* 0x000000080000780c */ /* 0x001fda0003f06070 */
[----:B------:R-:W-:Y:S05]  /*3fa0*/  @!P0 BRA `(.L_x_46) ;  /* 0x0000000000e88947 */ /* 0x000fea0003800000 */
[----:B------:R-:W-:-:S05]  /*3fb0*/  UMOV UR4, URZ ;  /* 0x000000ff00047c82 */ /* 0x000fca0008000000 */
.L_x_47:
[----:B------:R-:W0:Y:S01]  /*3fc0*/  LDC R33, c[0x0][0x3b0] ;  /* 0x0000ec00ff217b82 */ /* 0x000e220000000800 */
[C---:B------:R-:W-:Y:S01]  /*3fd0*/  R2UR UR6, R24.reuse ;  /* 0x00000000180672ca */ /* 0x040fe200000e0000 */
[----:B------:R-:W-:Y:S01]  /*3fe0*/  IMAD R3, R7, R0, UR4 ;  /* 0x0000000407037e24 */ /* 0x000fe2000f8e0200 */
[C---:B------:R-:W-:Y:S02]  /*3ff0*/  R2UR UR7, R25.reuse ;  /* 0x00000000190772ca */ /* 0x040fe400000e0000 */
[----:B------:R-:W-:Y:S02]  /*4000*/  R2UR UR8, R24 ;  /* 0x00000000180872ca */ /* 0x000fe400000e0000 */
[----:B------:R-:W-:Y:S01]  /*4010*/  R2UR UR9, R25 ;  /* 0x00000000190972ca */ /* 0x000fe200000e0000 */
[----:B------:R-:W1:Y:S08]  /*4020*/  LDC.64 R18, c[0x0][0x3a0] ;  /* 0x0000e800ff127b82 */ /* 0x000e700000000a00 */
[----:B------:R-:W2:Y:S01]  /*4030*/  LDC.64 R20, c[0x0][0x380] ;  /* 0x0000e000ff147b82 */ /* 0x000ea20000000a00 */
[----:B0-----:R-:W-:-:S02]  /*4040*/  IMAD R17, R33, UR4, R16 ;  /* 0x0000000421117c24 */ /* 0x001fc4000f8e0210 */
[----:B-1----:R-:W-:-:S05]  /*4050*/  IMAD.WIDE R18, R3, 0x4, R18 ;  /* 0x0000000403127825 */ /* 0x002fca00078e0212 */
[----:B------:R-:W3:Y:S01]  /*4060*/  LDG.E R3, desc[UR6][R18.64] ;  /* 0x0000000612037981 */ /* 0x000ee2000c1e1900 */
[----:B--2---:R-:W-:-:S05]  /*4070*/  IMAD.WIDE R20, R17, 0x4, R20 ;  /* 0x0000000411147825 */ /* 0x004fca00078e0214 */
[----:B------:R-:W3:Y:S01]  /*4080*/  LDG.E R6, desc[UR8][R20.64] ;  /* 0x0000000814067981 */ /* 0x000ee2000c1e1900 */
[----:B------:R-:W-:Y:S02]  /*4090*/  R2UR UR10, R24 ;  /* 0x00000000180a72ca */ /* 0x000fe400000e0000 */
[----:B------:R-:W-:Y:S01]  /*40a0*/  R2UR UR11, R25 ;  /* 0x00000000190b72ca */ /* 0x000fe200000e0000 */
[----:B------:R-:W-:-:S04]  /*40b0*/  IMAD.WIDE R22, R33, 0x4, R20 ;  /* 0x0000000421167825 */ /* 0x000fc800078e0214 */
[----:B---3--:R-:W-:-:S05]  /*40c0*/  IMAD.IADD R3, R3, 0x1, R6 ;  /* 0x0000000103037824 */ /* 0x008fca00078e0206 */
[----:B------:R0:W-:Y:S04]  /*40d0*/  STG.E desc[UR6][R20.64], R3 ;  /* 0x0000000314007986 */ /* 0x0001e8000c101906 */
[----:B------:R-:W2:Y:S04]  /*40e0*/  LDG.E R6, desc[UR8][R18.64+0x4] ;  /* 0x0000040812067981 */ /* 0x000ea8000c1e1900 */
[----:B------:R-:W2:Y:S01]  /*40f0*/  LDG.E R17, desc[UR10][R22.64] ;  /* 0x0000000a16117981 */ /* 0x000ea2000c1e1900 */
[----:B------:R-:W-:-:S04]  /*4100*/  IMAD.WIDE R28, R33, 0x4, R22 ;  /* 0x00000004211c7825 */ /* 0x000fc800078e0216 */
[----:B--2---:R-:W-:-:S05]  /*4110*/  IMAD.IADD R17, R6, 0x1, R17 ;  /* 0x0000000106117824 */ /* 0x004fca00078e0211 */
[----:B------:R1:W-:Y:S04]  /*4120*/  STG.E desc[UR6][R22.64], R17 ;  /* 0x0000001116007986 */ /* 0x0003e8000c101906 */
[----:B------:R-:W2:Y:S04]  /*4130*/  LDG.E R6, desc[UR8][R18.64+0x8] ;  /* 0x0000080812067981 */ /* 0x000ea8000c1e1900 */
[----:B------:R-:W2:Y:S01]  /*4140*/  LDG.E R31, desc[UR10][R28.64] ;  /* 0x0000000a1c1f7981 */ /* 0x000ea2000c1e1900 */
[----:B0-----:R-:W-:-:S04]  /*4150*/  IMAD.WIDE R20, R33, 0x4, R28 ;  /* 0x0000000421147825 */ /* 0x001fc800078e021c */
[----:B--2---:R-:W-:-:S05]  /*4160*/  IMAD.IADD R31, R6, 0x1, R31 ;  /* 0x00000001061f7824 */ /* 0x004fca00078e021f */
[----:B------:R0:W-:Y:S04]  /*4170*/  STG.E desc[UR6][R28.64], R31 ;  /* 0x0000001f1c007986 */ /* 0x0001e8000c101906 */
[----:B------:R-:W2:Y:S04]  /*4180*/  LDG.E R3, desc[UR8][R18.64+0xc] ;  /* 0x00000c0812037981 */ /* 0x000ea8000c1e1900 */
[----:B------:R-:W2:Y:S01]  /*4190*/  LDG.E R6, desc[UR10][R20.64] ;  /* 0x0000000a14067981 */ /* 0x000ea2000c1e1900 */
[----:B-1----:R-:W-:-:S04]  /*41a0*/  IMAD.WIDE R22, R33, 0x4, R20 ;  /* 0x0000000421167825 */ /* 0x002fc800078e0214 */
        /* <DEDUP_REMOVED lines=19> */
[----:B------:R-:W-:Y:S01]  /*42e0*/  UIADD3 UR4, UPT, UPT, UR4, 0x8, URZ ;  /* 0x0000000804047890 */ /* 0x000fe2000fffe0ff */
[----:B--2---:R-:W-:Y:S01]  /*42f0*/  IMAD.IADD R17, R6, 0x1, R17 ;  /* 0x0000000106117824 */ /* 0x004fe200078e0211 */
[----:B------:R-:W-:-:S04]  /*4300*/  LOP3.LUT R6, R0, 0x7ffffff8, RZ, 0xc0, !PT ;  /* 0x7ffffff800067812 */ /* 0x000fc800078ec0ff */
[----:B------:R-:W-:Y:S01]  /*4310*/  ISETP.NE.AND P0, PT, R6, UR4, PT ;  /* 0x0000000406007c0c */ /* 0x000fe2000bf05270 */
[----:B------:R1:W-:-:S12]  /*4320*/  STG.E desc[UR6][R22.64], R17 ;  /* 0x0000001116007986 */ /* 0x0003d8000c101906 */
[----:B-1----:R-:W-:Y:S05]  /*4330*/  @P0 BRA `(.L_x_47) ;  /* 0xfffffffc00200947 */ /* 0x002fea000383ffff */
[----:B------:R-:W-:-:S07]  /*4340*/  IMAD.MOV.U32 R3, RZ, RZ, R6 ;  /* 0x000000ffff037224 */ /* 0x000fce00078e0006 */
.L_x_46:
[----:B------:R-:W-:-:S13]  /*4350*/  ISETP.NE.AND P0, PT, R11, RZ, PT ;  /* 0x000000ff0b00720c */ /* 0x000fda0003f05270 */
[----:B------:R-:W-:Y:S05]  /*4360*/  @!P0 BRA `(.L_x_45) ;  /* 0x0000000400448947 */ /* 0x000fea0003800000 */
[----:B------:R-:W-:Y:S01]  /*4370*/  VIADD R6, R11, 0xffffffff ;  /* 0xffffffff0b067836 */ /* 0x000fe20000000000 */
[----:B------:R-:W-:-:S04]  /*4380*/  ISETP.NE.AND P1, PT, R10, RZ, PT ;  /* 0x000000ff0a00720c */ /* 0x000fc80003f25270 */
[----:B------:R-:W-:-:S13]  /*4390*/  ISETP.GE.U32.AND P0, PT, R6, 0x3, PT ;  /* 0x000000030600780c */ /* 0x000fda0003f06070 */
[----:B------:R-:W-:Y:S05]  /*43a0*/  @!P0 BRA `(.L_x_48) ;  /* 0x0000000000848947 */ /* 0x000fea0003800000 */
[----:B------:R-:W0:Y:S01]  /*43b0*/  LDC R35, c[0x0][0x3b0] ;  /* 0x0000ec00ff237b82 */ /* 0x000e220000000800 */
[C---:B------:R-:W-:Y:S01]  /*43c0*/  R2UR UR4, R24.reuse ;  /* 0x00000000180472ca */ /* 0x040fe200000e0000 */
[----:B------:R-:W-:Y:S01]  /*43d0*/  IMAD R17, R7, R0, R3 ;  /* 0x0000000007117224 */ /* 0x000fe200078e0203 */
[C---:B------:R-:W-:Y:S02]  /*43e0*/  R2UR UR5, R25.reuse ;  /* 0x00000000190572ca */ /* 0x040fe400000e0000 */
[----:B------:R-:W-:Y:S02]  /*43f0*/  R2UR UR6, R24 ;  /* 0x00000000180672ca */ /* 0x000fe400000e0000 */
[----:B------:R-:W-:Y:S01]  /*4400*/  R2UR UR7, R25 ;  /* 0x00000000190772ca */ /* 0x000fe200000e0000 */
[----:B------:R-:W1:Y:S08]  /*4410*/  LDC.64 R18, c[0x0][0x3a0] ;  /* 0x0000e800ff127b82 */ /* 0x000e700000000a00 */
[----:B------:R-:W2:Y:S01]  /*4420*/  LDC.64 R20, c[0x0][0x380] ;  /* 0x0000e000ff147b82 */ /* 0x000ea20000000a00 */
[----:B0-----:R-:W-:-:S02]  /*4430*/  IMAD R23, R3, R35, R16 ;  /* 0x0000002303177224 */ /* 0x001fc400078e0210 */
        /* <DEDUP_REMOVED lines=10> */
[----:B------:R-:W2:Y:S02]  /*44e0*/  LDG.E R29, desc[UR8][R22.64] ;  /* 0x00000008161d7981 */ /* 0x000ea4000c1e1900 */
[----:B--2---:R-:W-:-:S02]  /*44f0*/  IMAD.IADD R31, R6, 0x1, R29 ;  /* 0x00000001061f7824 */ /* 0x004fc400078e021d */
[----:B------:R-:W-:-:S03]  /*4500*/  IMAD.WIDE R28, R35, 0x4, R22 ;  /* 0x00000004231c7825 */ /* 0x000fc600078e0216 */
        /* <DEDUP_REMOVED lines=8> */
[----:B------:R-:W-:Y:S02]  /*4590*/  VIADD R3, R3, 0x4 ;  /* 0x0000000403037836 */ /* 0x000fe40000000000 */
[----:B--2---:R-:W-:-:S05]  /*45a0*/  IMAD.IADD R17, R6, 0x1, R17 ;  /* 0x0000000106117824 */ /* 0x004fca00078e0211 */
[----:B------:R1:W-:Y:S02]  /*45b0*/  STG.E desc[UR4][R20.64], R17 ;  /* 0x0000001114007986 */ /* 0x0003e4000c101904 */
.L_x_48:
[----:B------:R-:W-:Y:S05]  /*45c0*/  @!P1 BRA `(.L_x_45) ;  /* 0x0000000000ac9947 */ /* 0x000fea0003800000 */
[----:B------:R-:W-:-:S13]  /*45d0*/  ISETP.NE.AND P1, PT, R10, 0x1, PT ;  /* 0x000000010a00780c */ /* 0x000fda0003f25270 */
[----:B-1----:R-:W0:Y:S01]  /*45e0*/  @P1 LDC R23, c[0x0][0x3b0] ;  /* 0x0000ec00ff171b82 */ /* 0x002e220000000800 */
[C---:B------:R-:W-:Y:S01]  /*45f0*/  @P1 R2UR UR4, R24.reuse ;  /* 0x00000000180412ca */ /* 0x040fe200000e0000 */
[----:B------:R-:W-:Y:S01]  /*4600*/  @P1 IMAD R17, R7, R0, R3 ;  /* 0x0000000007111224 */ /* 0x000fe200078e0203 */
[C---:B------:R-:W-:Y:S02]  /*4610*/  @P1 R2UR UR5, R25.reuse ;  /* 0x00000000190512ca */ /* 0x040fe400000e0000 */
[----:B------:R-:W-:Y:S02]  /*4620*/  @P1 R2UR UR6, R24 ;  /* 0x00000000180612ca */ /* 0x000fe400000e0000 */
[----:B------:R-:W-:Y:S01]  /*4630*/  @P1 R2UR UR7, R25 ;  /* 0x00000000190712ca */ /* 0x000fe200000e0000 */
[----:B------:R-:W1:Y:S08]  /*4640*/  @P1 LDC.64 R18, c[0x0][0x3a0] ;  /* 0x0000e800ff121b82 */ /* 0x000e700000000a00 */
[----:B------:R-:W2:Y:S01]  /*4650*/  @P1 LDC.64 R20, c[0x0][0x380] ;  /* 0x0000e000ff141b82 */ /* 0x000ea20000000a00 */
[----:B0-----:R-:W-:-:S02]  /*4660*/  @P1 IMAD R29, R3, R23, R16 ;  /* 0x00000017031d1224 */ /* 0x001fc400078e0210 */
[----:B-1----:R-:W-:-:S05]  /*4670*/  @P1 IMAD.WIDE R18, R17, 0x4, R18 ;  /* 0x0000000411121825 */ /* 0x002fca00078e0212 */
[----:B------:R-:W3:Y:S01]  /*4680*/  @P1 LDG.E R6, desc[UR4][R18.64] ;  /* 0x0000000412061981 */ /* 0x000ee2000c1e1900 */
[----:B--2---:R-:W-:-:S05]  /*4690*/  @P1 IMAD.WIDE R20, R29, 0x4, R20 ;  /* 0x000000041d141825 */ /* 0x004fca00078e0214 */
[----:B------:R-:W3:Y:S01]  /*46a0*/  @P1 LDG.E R17, desc[UR6][R20.64] ;  /* 0x0000000614111981 */ /* 0x000ee2000c1e1900 */
[----:B------:R-:W-:Y:S02]  /*46b0*/  @P1 R2UR UR8, R24 ;  /* 0x00000000180812ca */ /* 0x000fe400000e0000 */
[----:B------:R-:W-:Y:S01]  /*46c0*/  @P1 R2UR UR9, R25 ;  /* 0x00000000190912ca */ /* 0x000fe200000e0000 */
[----:B------:R-:W-:Y:S01]  /*46d0*/  @P1 IMAD.WIDE R22, R23, 0x4, R20 ;  /* 0x0000000417161825 */ /* 0x000fe200078e0214 */
[----:B------:R-:W-:-:S04]  /*46e0*/  LOP3.LUT R28, R0, 0x1, RZ, 0xc0, !PT ;  /* 0x00000001001c7812 */ /* 0x000fc800078ec0ff */
[----:B------:R-:W-:-:S13]  /*46f0*/  ISETP.NE.U32.AND P0, PT, R28, 0x1, PT ;  /* 0x000000011c00780c */ /* 0x000fda0003f05070 */
[----:B------:R-:W0:Y:S08]  /*4700*/  @!P0 LDC R32, c[0x0][0x3b0] ;  /* 0x0000ec00ff208b82 */ /* 0x000e300000000800 */
[----:B------:R-:W1:Y:S08]  /*4710*/  @!P0 LDC.64 R28, c[0x0][0x3a0] ;  /* 0x0000e800ff1c8b82 */ /* 0x000e700000000a00 */
[----:B------:R-:W2:Y:S01]  /*4720*/  @!P0 LDC.64 R30, c[0x0][0x380] ;  /* 0x0000e000ff1e8b82 */ /* 0x000ea20000000a00 */
[----:B---3--:R-:W-:-:S05]  /*4730*/  @P1 IMAD.IADD R17, R6, 0x1, R17 ;  /* 0x0000000106111824 */ /* 0x008fca00078e0211 */
[----:B------:R3:W-:Y:S04]  /*4740*/  @P1 STG.E desc[UR4][R20.64], R17 ;  /* 0x0000001114001986 */ /* 0x0007e8000c101904 */
[----:B------:R0:W4:Y:S04]  /*4750*/  @P1 LDG.E R6, desc[UR6][R18.64+0x4] ;  /* 0x0000040612061981 */ /* 0x000128000c1e1900 */
[----:B------:R-:W4:Y:S01]  /*4760*/  @P1 LDG.E R33, desc[UR8][R22.64] ;  /* 0x0000000816211981 */ /* 0x000f22000c1e1900 */
[----:B------:R-:W-:Y:S01]  /*4770*/  @P1 VIADD R3, R3, 0x2 ;  /* 0x0000000203031836 */ /* 0x000fe20000000000 */
[----:B------:R-:W-:-:S02]  /*4780*/  @!P0 R2UR UR6, R24 ;  /* 0x00000000180682ca */ /* 0x000fc400000e0000 */
[C---:B------:R-:W-:Y:S02]  /*4790*/  @!P0 R2UR UR7, R25.reuse ;  /* 0x00000000190782ca */ /* 0x040fe400000e0000 */
[----:B------:R-:W-:Y:S02]  /*47a0*/  @!P0 R2UR UR8, R24 ;  /* 0x00000000180882ca */ /* 0x000fe400000e0000 */
[----:B------:R-:W-:Y:S01]  /*47b0*/  @!P0 R2UR UR9, R25 ;  /* 0x00000000190982ca */ /* 0x000fe200000e0000 */
[----:B------:R-:W-:Y:S02]  /*47c0*/  @!P0 IMAD R7, R7, R0, R3 ;  /* 0x0000000007078224 */ /* 0x000fe400078e0203 */
[----:B0-----:R-:W-:-:S04]  /*47d0*/  @!P0 IMAD R19, R3, R32, R16 ;  /* 0x0000002003138224 */ /* 0x001fc800078e0210 */
[----:B--2---:R-:W-:-:S04]  /*47e0*/  @!P0 IMAD.WIDE R18, R19, 0x4, R30 ;  /* 0x0000000413128825 */ /* 0x004fc800078e021e */
[----:B----4-:R-:W-:Y:S02]  /*47f0*/  @P1 IMAD.IADD R33, R6, 0x1, R33 ;  /* 0x0000000106211824 */ /* 0x010fe400078e0221 */
[----:B-1----:R-:W-:-:S03]  /*4800*/  @!P0 IMAD.WIDE R6, R7, 0x4, R28 ;  /* 0x0000000407068825 */ /* 0x002fc600078e021c */
[----:B------:R3:W-:Y:S04]  /*4810*/  @P1 STG.E desc[UR4][R22.64], R33 ;  /* 0x0000002116001986 */ /* 0x0007e8000c101904 */
[----:B------:R-:W2:Y:S04]  /*4820*/  @!P0 LDG.E R6, desc[UR6][R6.64] ;  /* 0x0000000606068981 */ /* 0x000ea8000c1e1900 */
[----:B------:R-:W2:Y:S01]  /*4830*/  @!P0 LDG.E R3, desc[UR8][R18.64] ;  /* 0x0000000812038981 */ /* 0x000ea2000c1e1900 */
[----:B------:R-:W-:Y:S02]  /*4840*/  @!P0 R2UR UR4, R24 ;  /* 0x00000000180482ca */ /* 0x000fe400000e0000 */
[----:B------:R-:W-:Y:S01]  /*4850*/  @!P0 R2UR UR5, R25 ;  /* 0x00000000190582ca */ /* 0x000fe200000e0000 */
[----:B--2---:R-:W-:-:S12]  /*4860*/  @!P0 IMAD.IADD R3, R6, 0x1, R3 ;  /* 0x0000000106038824 */ /* 0x004fd800078e0203 */
[----:B------:R3:W-:Y:S02]  /*4870*/  @!P0 STG.E desc[UR4][R18.64], R3 ;  /* 0x0000000312008986 */ /* 0x0007e4000c101904 */
.L_x_45:
[----:B------:R-:W0:Y:S02]  /*4880*/  LDCU UR4, c[0x0][0x3ac] ;  /* 0x00007580ff0477ac */ /* 0x000e240008000800 */
[----:B0-----:R-:W-:-:S13]  /*4890*/  FSETP.GEU.AND P0, PT, R2, UR4, PT ;  /* 0x0000000402007c0b */ /* 0x001fda000bf0e000 */
[----:B------:R-:W-:Y:S05]  /*48a0*/  @P0 EXIT ;  /* 0x000000000000094d */ /* 0x000fea0003800000 */
[----:B------:R-:W-:Y:S05]  /*48b0*/  BRA `(.L_x_49) ;  /* 0xffffffb800707947 */ /* 0x000fea000383ffff */
        .weak           $__internal_0_$__cuda_sm3x_div_rn_noftz_f32_slowpath
        .type           $__internal_0_$__cuda_sm3x_div_rn_noftz_f32_slowpath,@function
        .size           $__internal_0_$__cuda_sm3x_div_rn_noftz_f32_slowpath,($_Z9GillespiePiiPfiS_ffiP17curandStateMtgp32$__internal_accurate_pow - $__internal_0_$__cuda_sm3x_div_rn_noftz_f32_slowpath)
$__internal_0_$__cuda_sm3x_div_rn_noftz_f32_slowpath:
[----:B------:R-:W-:Y:S01]  /*48c0*/  SHF.R.U32.HI R17, RZ, 0x17, R6 ;  /* 0x00000017ff117819 */ /* 0x000fe20000011606 */
[----:B------:R-:W-:Y:S01]  /*48d0*/  BSSY.RECONVERGENT B1, `(.L_x_50) ;  /* 0x0000063000017945 */ /* 0x000fe20003800200 */
[--C-:B------:R-:W-:Y:S02]  /*48e0*/  SHF.R.U32.HI R0, RZ, 0x17, R3.reuse ;  /* 0x00000017ff007819 */ /* 0x100fe40000011603 */
[----:B------:R-:W-:Y:S01]  /*48f0*/  LOP3.LUT R23, R17, 0xff, RZ, 0xc0, !PT ;  /* 0x000000ff11177812 */ /* 0x000fe200078ec0ff */
[----:B------:R-:W-:Y:S01]  /*4900*/  IMAD.MOV.U32 R17, RZ, RZ, R3 ;  /* 0x000000ffff117224 */ /* 0x000fe200078e0003 */
[----:B------:R-:W-:-:S03]  /*4910*/  LOP3.LUT R0, R0, 0xff, RZ, 0xc0, !PT ;  /* 0x000000ff00007812 */ /* 0x000fc600078ec0ff */
[----:B------:R-:W-:Y:S02]  /*4920*/  VIADD R20, R23, 0xffffffff ;  /* 0xffffffff17147836 */ /* 0x000fe40000000000 */
[----:B------:R-:W-:-:S03]  /*4930*/  VIADD R19, R0, 0xffffffff ;  /* 0xffffffff00137836 */ /* 0x000fc60000000000 */
[----:B------:R-:W-:-:S04]  /*4940*/  ISETP.GT.U32.AND P0, PT, R20, 0xfd, PT ;  /* 0x000000fd1400780c */ /* 0x000fc80003f04070 */
[----:B------:R-:W-:-:S13]  /*4950*/  ISETP.GT.U32.OR P0, PT, R19, 0xfd, P0 ;  /* 0x000000fd1300780c */ /* 0x000fda0000704470 */
[----:B------:R-:W-:Y:S01]  /*4960*/  @!P0 IMAD.MOV.U32 R18, RZ, RZ, RZ ;  /* 0x000000ffff128224 */ /* 0x000fe200078e00ff */
[----:B------:R-:W-:Y:S06]  /*4970*/  @!P0 BRA `(.L_x_51) ;  /* 0x00000000005c8947 */ /* 0x000fec0003800000 */
[----:B------:R-:W-:Y:S02]  /*4980*/  FSETP.GTU.FTZ.AND P1, PT, |R6|, +INF , PT ;  /* 0x7f8000000600780b */ /* 0x000fe40003f3c200 */
[----:B------:R-:W-:-:S04]  /*4990*/  FSETP.GTU.FTZ.AND P0, PT, |R3|, +INF , PT ;  /* 0x7f8000000300780b */ /* 0x000fc80003f1c200 */
[----:B------:R-:W-:-:S13]  /*49a0*/  PLOP3.LUT P0, PT, P0, P1, PT, 0xf8, 0x8f ;  /* 0x00000000008f781c */ /* 0x000fda0000703f70 */
[----:B------:R-:W-:Y:S05]  /*49b0*/  @P0 BRA `(.L_x_52) ;  /* 0x00000004004c0947 */ /* 0x000fea0003800000 */
[----:B------:R-:W-:-:S13]  /*49c0*/  LOP3.LUT P0, RZ, R6, 0x7fffffff, R17, 0xc8, !PT ;  /* 0x7fffffff06ff7812 */ /* 0x000fda000780c811 */
[----:B------:R-:W-:Y:S05]  /*49d0*/  @!P0 BRA `(.L_x_53) ;  /* 0x00000004003c8947 */ /* 0x000fea0003800000 */
[C---:B------:R-:W-:Y:S02]  /*49e0*/  FSETP.NEU.FTZ.AND P0, PT, |R3|.reuse, +INF , PT ;  /* 0x7f8000000300780b */ /* 0x040fe40003f1d200 */
[----:B------:R-:W-:Y:S02]  /*49f0*/  FSETP.NEU.FTZ.AND P2, PT, |R6|, +INF , PT ;  /* 0x7f8000000600780b */ /* 0x000fe40003f5d200 */
[----:B------:R-:W-:-:S11]  /*4a00*/  FSETP.NEU.FTZ.AND P1, PT, |R3|, +INF , PT ;  /* 0x7f8000000300780b */ /* 0x000fd60003f3d200 */
[----:B------:R-:W-:Y:S05]  /*4a10*/  @!P2 BRA !P0, `(.L_x_53) ;  /* 0x00000004002ca947 */ /* 0x000fea0004000000 */
[----:B------:R-:W-:-:S04]  /*4a20*/  LOP3.LUT P0, RZ, R17, 0x7fffffff, RZ, 0xc0, !PT ;  /* 0x7fffffff11ff7812 */ /* 0x000fc8000780c0ff */
[----:B------:R-:W-:-:S13]  /*4a30*/  PLOP3.LUT P0, PT, P2, P0, PT, 0x2f, 0xf2 ;  /* 0x0000000000f2781c */ /* 0x000fda0001700577 */
[----:B------:R-:W-:Y:S05]  /*4a40*/  @P0 BRA `(.L_x_54) ;  /* 0x0000000400180947 */ /* 0x000fea0003800000 */
[----:B------:R-:W-:-:S04]  /*4a50*/  LOP3.LUT P0, RZ, R6, 0x7fffffff, RZ, 0xc0, !PT ;  /* 0x7fffffff06ff7812 */ /* 0x000fc8000780c0ff */
[----:B------:R-:W-:-:S13]  /*4a60*/  PLOP3.LUT P0, PT, P1, P0, PT, 0x2f, 0xf2 ;  /* 0x0000000000f2781c */ /* 0x000fda0000f00577 */
[----:B------:R-:W-:Y:S05]  /*4a70*/  @P0 BRA `(.L_x_55) ;  /* 0x0000000400000947 */ /* 0x000fea0003800000 */
[----:B------:R-:W-:Y:S02]  /*4a80*/  ISETP.GE.AND P0, PT, R19, RZ, PT ;  /* 0x000000ff1300720c */ /* 0x000fe40003f06270 */
[----:B------:R-:W-:-:S11]  /*4a90*/  ISETP.GE.AND P1, PT, R20, RZ, PT ;  /* 0x000000ff1400720c */ /* 0x000fd60003f26270 */
[----:B------:R-:W-:Y:S02]  /*4aa0*/  @P0 IMAD.MOV.U32 R18, RZ, RZ, RZ ;  /* 0x000000ffff120224 */ /* 0x000fe400078e00ff */
[----:B------:R-:W-:Y:S01]  /*4ab0*/  @!P0 FFMA R17, R3, 1.84467440737095516160e+19, RZ ;  /* 0x5f80000003118823 */ /* 0x000fe200000000ff */
[----:B------:R-:W-:Y:S02]  /*4ac0*/  @!P0 IMAD.MOV.U32 R18, RZ, RZ, -0x40 ;  /* 0xffffffc0ff128424 */ /* 0x000fe400078e00ff */
[----:B------:R-:W-:Y:S02]  /*4ad0*/  @!P1 FFMA R6, R6, 1.84467440737095516160e+19, RZ ;  /* 0x5f80000006069823 */ /* 0x000fe400000000ff */
[----:B------:R-:W-:-:S07]  /*4ae0*/  @!P1 VIADD R18, R18, 0x40 ;  /* 0x0000004012129836 */ /* 0x000fce0000000000 */
.L_x_51:
[----:B------:R-:W-:Y:S01]  /*4af0*/  LEA R3, R23, 0xc0800000, 0x17 ;  /* 0xc080000017037811 */ /* 0x000fe200078eb8ff */
[----:B------:R-:W-:Y:S04]  /*4b00*/  BSSY.RECONVERGENT B2, `(.L_x_56) ;  /* 0x0000036000027945 */ /* 0x000fe80003800200 */
[----:B------:R-:W-:Y:S02]  /*4b10*/  IMAD.IADD R3, R6, 0x1, -R3 ;  /* 0x0000000106037824 */ /* 0x000fe400078e0a03 */
[----:B------:R-:W-:Y:S02]  /*4b20*/  VIADD R6, R0, 0xffffff81 ;  /* 0xffffff8100067836 */ /* 0x000fe40000000000 */
[----:B------:R0:W1:Y:S01]  /*4b30*/  MUFU.RCP R19, R3 ;  /* 0x0000000300137308 */ /* 0x0000620000001000 */
[----:B------:R-:W-:Y:S01]  /*4b40*/  FADD.FTZ R21, -R3, -RZ ;  /* 0x800000ff03157221 */ /* 0x000fe20000010100 */
[C---:B------:R-:W-:Y:S01]  /*4b50*/  IMAD R0, R6.reuse, -0x800000, R17 ;  /* 0xff80000006007824 */ /* 0x040fe200078e0211 */
[----:B0-----:R-:W-:-:S05]  /*4b60*/  IADD3 R3, PT, PT, R6, 0x7f, -R23 ;  /* 0x0000007f06037810 */ /* 0x001fca0007ffe817 */
[----:B------:R-:W-:Y:S02]  /*4b70*/  IMAD.IADD R3, R3, 0x1, R18 ;  /* 0x0000000103037824 */ /* 0x000fe400078e0212 */
[----:B-1----:R-:W-:-:S04]  /*4b80*/  FFMA R20, R19, R21, 1 ;  /* 0x3f80000013147423 */ /* 0x002fc80000000015 */
[----:B------:R-:W-:-:S04]  /*4b90*/  FFMA R28, R19, R20, R19 ;  /* 0x00000014131c7223 */ /* 0x000fc80000000013 */
[----:B------:R-:W-:-:S04]  /*4ba0*/  FFMA R17, R0, R28, RZ ;  /* 0x0000001c00117223 */ /* 0x000fc800000000ff */
[----:B------:R-:W-:-:S04]  /*4bb0*/  FFMA R20, R21, R17, R0 ;  /* 0x0000001115147223 */ /* 0x000fc80000000000 */
[----:B------:R-:W-:-:S04]  /*4bc0*/  FFMA R19, R28, R20, R17 ;  /* 0x000000141c137223 */ /* 0x000fc80000000011 */
[----:B------:R-:W-:-:S04]  /*4bd0*/  FFMA R20, R21, R19, R0 ;  /* 0x0000001315147223 */ /* 0x000fc80000000000 */
[----:B------:R-:W-:-:S05]  /*4be0*/  FFMA R17, R28, R20, R19 ;  /* 0x000000141c117223 */ /* 0x000fca0000000013 */
[----:B------:R-:W-:-:S04]  /*4bf0*/  SHF.R.U32.HI R0, RZ, 0x17, R17 ;  /* 0x00000017ff007819 */ /* 0x000fc80000011611 */
[----:B------:R-:W-:-:S05]  /*4c00*/  LOP3.LUT R0, R0, 0xff, RZ, 0xc0, !PT ;  /* 0x000000ff00007812 */ /* 0x000fca00078ec0ff */
[----:B------:R-:W-:-:S04]  /*4c10*/  IMAD.IADD R18, R0, 0x1, R3 ;  /* 0x0000000100127824 */ /* 0x000fc800078e0203 */
[----:B------:R-:W-:-:S05]  /*4c20*/  VIADD R0, R18, 0xffffffff ;  /* 0xffffffff12007836 */ /* 0x000fca0000000000 */
[----:B------:R-:W-:-:S13]  /*4c30*/  ISETP.GE.U32.AND P0, PT, R0, 0xfe, PT ;  /* 0x000000fe0000780c */ /* 0x000fda0003f06070 */
[----:B------:R-:W-:Y:S05]  /*4c40*/  @!P0 BRA `(.L_x_57) ;  /* 0x0000000000808947 */ /* 0x000fea0003800000 */
[----:B------:R-:W-:-:S13]  /*4c50*/  ISETP.GT.AND P0, PT, R18, 0xfe, PT ;  /* 0x000000fe1200780c */ /* 0x000fda0003f04270 */
[----:B------:R-:W-:Y:S05]  /*4c60*/  @P0 BRA `(.L_x_58) ;  /* 0x00000000006c0947 */ /* 0x000fea0003800000 */
[----:B------:R-:W-:-:S13]  /*4c70*/  ISETP.GE.AND P0, PT, R18, 0x1, PT ;  /* 0x000000011200780c */ /* 0x000fda0003f06270 */
[----:B------:R-:W-:Y:S05]  /*4c80*/  @P0 BRA `(.L_x_59) ;  /* 0x0000000000740947 */ /* 0x000fea0003800000 */
[----:B------:R-:W-:Y:S02]  /*4c90*/  ISETP.GE.AND P0, PT, R18, -0x18, PT ;  /* 0xffffffe81200780c */ /* 0x000fe40003f06270 */
[----:B------:R-:W-:-:S11]  /*4ca0*/  LOP3.LUT R17, R17, 0x80000000, RZ, 0xc0, !PT ;  /* 0x8000000011117812 */ /* 0x000fd600078ec0ff */
[----:B------:R-:W-:Y:S05]  /*4cb0*/  @!P0 BRA `(.L_x_59) ;  /* 0x0000000000688947 */ /* 0x000fea0003800000 */
[CCC-:B------:R-:W-:Y:S01]  /*4cc0*/  FFMA.RZ R0, R28.reuse, R20.reuse, R19.reuse ;  /* 0x000000141c007223 */ /* 0x1c0fe2000000c013 */
[-CC-:B------:R-:W-:Y:S01]  /*4cd0*/  FFMA.RM R3, R28, R20.reuse, R19.reuse ;  /* 0x000000141c037223 */ /* 0x180fe20000004013 */
[C---:B------:R-:W-:Y:S02]  /*4ce0*/  ISETP.NE.AND P2, PT, R18.reuse, RZ, PT ;  /* 0x000000ff1200720c */ /* 0x040fe40003f45270 */
[----:B------:R-:W-:Y:S02]  /*4cf0*/  ISETP.NE.AND P1, PT, R18, RZ, PT ;  /* 0x000000ff1200720c */ /* 0x000fe40003f25270 */
[----:B------:R-:W-:Y:S01]  /*4d00*/  LOP3.LUT R6, R0, 0x7fffff, RZ, 0xc0, !PT ;  /* 0x007fffff00067812 */ /* 0x000fe200078ec0ff */
[----:B------:R-:W-:Y:S01]  /*4d10*/  FFMA.RP R0, R28, R20, R19 ;  /* 0x000000141c007223 */ /* 0x000fe20000008013 */
[----:B------:R-:W-:Y:S02]  /*4d20*/  VIADD R19, R18, 0x20 ;  /* 0x0000002012137836 */ /* 0x000fe40000000000 */
[----:B------:R-:W-:Y:S01]  /*4d30*/  LOP3.LUT R6, R6, 0x800000, RZ, 0xfc, !PT ;  /* 0x0080000006067812 */ /* 0x000fe200078efcff */
[----:B------:R-:W-:Y:S01]  /*4d40*/  IMAD.MOV R18, RZ, RZ, -R18 ;  /* 0x000000ffff127224 */ /* 0x000fe200078e0a12 */
[----:B------:R-:W-:-:S02]  /*4d50*/  FSETP.NEU.FTZ.AND P0, PT, R0, R3, PT ;  /* 0x000000030000720b */ /* 0x000fc40003f1d000 */
[----:B------:R-:W-:Y:S02]  /*4d60*/  SHF.L.U32 R19, R6, R19, RZ ;  /* 0x0000001306137219 */ /* 0x000fe400000006ff */
[----:B------:R-:W-:Y:S02]  /*4d70*/  SEL R3, R18, RZ, P2 ;  /* 0x000000ff12037207 */ /* 0x000fe40001000000 */
[----:B------:R-:W-:Y:S02]  /*4d80*/  ISETP.NE.AND P1, PT, R19, RZ, P1 ;  /* 0x000000ff1300720c */ /* 0x000fe40000f25270 */
[----:B------:R-:W-:Y:S02]  /*4d90*/  SHF.R.U32.HI R3, RZ, R3, R6 ;  /* 0x00000003ff037219 */ /* 0x000fe40000011606 */
[----:B------:R-:W-:Y:S02]  /*4da0*/  PLOP3.LUT P0, PT, P0, P1, PT, 0xf8, 0x8f ;  /* 0x00000000008f781c */ /* 0x000fe40000703f70 */
[----:B------:R-:W-:-:S02]  /*4db0*/  SHF.R.U32.HI R19, RZ, 0x1, R3 ;  /* 0x00000001ff137819 */ /* 0x000fc40000011603 */
[----:B------:R-:W-:-:S04]  /*4dc0*/  SEL R0, RZ, 0x1, !P0 ;  /* 0x00000001ff007807 */ /* 0x000fc80004000000 */
[----:B------:R-:W-:-:S04]  /*4dd0*/  LOP3.LUT R0, R0, 0x1, R19, 0xf8, !PT ;  /* 0x0000000100007812 */ /* 0x000fc800078ef813 */
[----:B------:R-:W-:-:S05]  /*4de0*/  LOP3.LUT R0, R0, R3, RZ, 0xc0, !PT ;  /* 0x0000000300007212 */ /* 0x000fca00078ec0ff */
[----:B------:R-:W-:-:S05]  /*4df0*/  IMAD.IADD R0, R19, 0x1, R0 ;  /* 0x0000000113007824 */ /* 0x000fca00078e0200 */
[----:B------:R-:W-:Y:S01]  /*4e00*/  LOP3.LUT R17, R0, R17, RZ, 0xfc, !PT ;  /* 0x0000001100117212 */ /* 0x000fe200078efcff */
[----:B------:R-:W-:Y:S06]  /*4e10*/  BRA `(.L_x_59) ;  /* 0x0000000000107947 */ /* 0x000fec0003800000 */
.L_x_58:
[----:B------:R-:W-:-:S04]  /*4e20*/  LOP3.LUT R17, R17, 0x80000000, RZ, 0xc0, !PT ;  /* 0x8000000011117812 */ /* 0x000fc800078ec0ff */
[----:B------:R-:W-:Y:S01]  /*4e30*/  LOP3.LUT R17, R17, 0x7f800000, RZ, 0xfc, !PT ;  /* 0x7f80000011117812 */ /* 0x000fe200078efcff */
[----:B------:R-:W-:Y:S06]  /*4e40*/  BRA `(.L_x_59) ;  /* 0x0000000000047947 */ /* 0x000fec0003800000 */
.L_x_57:
[----:B------:R-:W-:-:S07]  /*4e50*/  IMAD R17, R3, 0x800000, R17 ;  /* 0x0080000003117824 */ /* 0x000fce00078e0211 */
.L_x_59:
[----:B------:R-:W-:Y:S05]  /*4e60*/  BSYNC.RECONVERGENT B2 ;  /* 0x0000000000027941 */ /* 0x000fea0003800200 */
.L_x_56:
[----:B------:R-:W-:Y:S05]  /*4e70*/  BRA `(.L_x_60) ;  /* 0x0000000000207947 */ /* 0x000fea0003800000 */
.L_x_55:
[----:B------:R-:W-:-:S04]  /*4e80*/  LOP3.LUT R17, R6, 0x80000000, R17, 0x48, !PT ;  /* 0x8000000006117812 */ /* 0x000fc800078e4811 */
[----:B------:R-:W-:Y:S01]  /*4e90*/  LOP3.LUT R17, R17, 0x7f800000, RZ, 0xfc, !PT ;  /* 0x7f80000011117812 */ /* 0x000fe200078efcff */
[----:B------:R-:W-:Y:S06]  /*4ea0*/  BRA `(.L_x_60) ;  /* 0x0000000000147947 */ /* 0x000fec0003800000 */
.L_x_54:
[----:B------:R-:W-:Y:S01]  /*4eb0*/  LOP3.LUT R17, R6, 0x80000000, R17, 0x48, !PT ;  /* 0x8000000006117812 */ /* 0x000fe200078e4811 */
[----:B------:R-:W-:Y:S06]  /*4ec0*/  BRA `(.L_x_60) ;  /* 0x00000000000c7947 */ /* 0x000fec0003800000 */
.L_x_53:
[----:B------:R-:W0:Y:S01]  /*4ed0*/  MUFU.RSQ R17, -QNAN ;  /* 0xffc0000000117908 */ /* 0x000e220000001400 */
[----:B------:R-:W-:Y:S05]  /*4ee0*/  BRA `(.L_x_60) ;  /* 0x0000000000047947 */ /* 0x000fea0003800000 */
.L_x_52:
[----:B------:R-:W-:-:S07]  /*4ef0*/  FADD.FTZ R17, R3, R6 ;  /* 0x0000000603117221 */ /* 0x000fce0000010000 */
.L_x_60:
[----:B------:R-:W-:Y:S05]  /*4f00*/  BSYNC.RECONVERGENT B1 ;  /* 0x0000000000017941 */ /* 0x000fea0003800200 */
.L_x_50:
[----:B------:R-:W-:Y:S02]  /*4f10*/  IMAD.MOV.U32 R18, RZ, RZ, R22 ;  /* 0x000000ffff127224 */ /* 0x000fe400078e0016 */
[----:B------:R-:W-:-:S04]  /*4f20*/  IMAD.MOV.U32 R19, RZ, RZ, 0x0 ;  /* 0x00000000ff137424 */ /* 0x000fc800078e00ff */
[----:B0-----:R-:W-:Y:S05]  /*4f30*/  RET.REL.NODEC R18 `(_Z9GillespiePiiPfiS_ffiP17curandStateMtgp32) ;  /* 0xffffffb012307950 */ /* 0x001fea0003c3ffff */
        .type           $_Z9GillespiePiiPfiS_ffiP17curandStateMtgp32$__internal_accurate_pow,@function
        .size           $_Z9GillespiePiiPfiS_ffiP17curandStateMtgp32$__internal_accurate_pow,(.L_x_64 - $_Z9GillespiePiiPfiS_ffiP17curandStateMtgp32$__internal_accurate_pow)
$_Z9GillespiePiiPfiS_ffiP17curandStateMtgp32$__internal_accurate_pow:
[----:B------:R-:W-:Y:S01]  /*4f40*/  ISETP.GT.U32.AND P1, PT, R17, 0xfffff, PT ;  /* 0x000fffff1100780c */ /* 0x000fe20003f24070 */
[----:B------:R-:W-:Y:S01]  /*4f50*/  IMAD.MOV.U32 R32, RZ, RZ, R40 ;  /* 0x000000ffff207224 */ /* 0x000fe200078e0028 */
[----:B------:R-:W-:Y:S01]  /*4f60*/  UMOV UR4, 0x7d2cafe2 ;  /* 0x7d2cafe200047882 */ /* 0x000fe20000000000 */
[----:B------:R-:W-:Y:S01]  /*4f70*/  IMAD.MOV.U32 R33, RZ, RZ, R17 ;  /* 0x000000ffff217224 */ /* 0x000fe200078e0011 */
[----:B------:R-:W-:Y:S01]  /*4f80*/  UMOV UR5, 0x3eb0f5ff ;  /* 0x3eb0f5ff00057882 */ /* 0x000fe20000000000 */
[----:B------:R-:W-:Y:S01]  /*4f90*/  IMAD.MOV.U32 R34, RZ, RZ, RZ ;  /* 0x000000ffff227224 */ /* 0x000fe200078e00ff */
[----:B------:R-:W-:Y:S01]  /*4fa0*/  UMOV UR6, 0x3b39803f ;  /* 0x3b39803f00067882 */ /* 0x000fe20000000000 */
[----:B------:R-:W-:Y:S01]  /*4fb0*/  IMAD.MOV.U32 R44, RZ, RZ, 0x41ad3b5a ;  /* 0x41ad3b5aff2c7424 */ /* 0x000fe200078e00ff */
[----:B------:R-:W-:Y:S01]  /*4fc0*/  UMOV UR7, 0x3c7abc9e ;  /* 0x3c7abc9e00077882 */ /* 0x000fe20000000000 */
[----:B------:R-:W-:-:S04]  /*4fd0*/  IMAD.MOV.U32 R45, RZ, RZ, 0x3ed0f5d2 ;  /* 0x3ed0f5d2ff2d7424 */ /* 0x000fc800078e00ff */
[----:B------:R-:W-:Y:S01]  /*4fe0*/  @!P1 DMUL R36, R32, 1.80143985094819840000e+16 ;  /* 0x4350000020249828 */ /* 0x000fe20000000000 */
[--C-:B------:R-:W-:Y:S01]  /*4ff0*/  IMAD.MOV.U32 R32, RZ, RZ, R17.reuse ;  /* 0x000000ffff207224 */ /* 0x100fe200078e0011 */
[----:B------:R-:W-:-:S08]  /*5000*/  SHF.R.U32.HI R17, RZ, 0x14, R17 ;  /* 0x00000014ff117819 */ /* 0x000fd00000011611 */
[----:B------:R-:W-:Y:S01]  /*5010*/  @!P1 IMAD.MOV.U32 R32, RZ, RZ, R37 ;  /* 0x000000ffff209224 */ /* 0x000fe200078e0025 */
[----:B------:R-:W-:Y:S01]  /*5020*/  @!P1 LEA.HI R17, R37, 0xffffffca, RZ, 0xc ;  /* 0xffffffca25119811 */ /* 0x000fe200078f60ff */
[----:B------:R-:W-:-:S03]  /*5030*/  @!P1 IMAD.MOV.U32 R40, RZ, RZ, R36 ;  /* 0x000000ffff289224 */ /* 0x000fc600078e0024 */
[----:B------:R-:W-:-:S04]  /*5040*/  LOP3.LUT R32, R32, 0x800fffff, RZ, 0xc0, !PT ;  /* 0x800fffff20207812 */ /* 0x000fc800078ec0ff */
[----:B------:R-:W-:-:S04]  /*5050*/  LOP3.LUT R41, R32, 0x3ff00000, RZ, 0xfc, !PT ;  /* 0x3ff0000020297812 */ /* 0x000fc800078efcff */
[----:B------:R-:W-:-:S13]  /*5060*/  ISETP.GE.U32.AND P2, PT, R41, 0x3ff6a09f, PT ;  /* 0x3ff6a09f2900780c */ /* 0x000fda0003f46070 */
[----:B------:R-:W-:-:S04]  /*5070*/  @P2 VIADD R33, R41, 0xfff00000 ;  /* 0xfff0000029212836 */ /* 0x000fc80000000000 */
[----:B------:R-:W-:-:S06]  /*5080*/  @P2 IMAD.MOV.U32 R41, RZ, RZ, R33 ;  /* 0x000000ffff292224 */ /* 0x000fcc00078e0021 */
[C---:B------:R-:W-:Y:S02]  /*5090*/  DADD R46, R40.reuse, 1 ;  /* 0x3ff00000282e7429 */ /* 0x040fe40000000000 */
[----:B------:R-:W-:-:S04]  /*50a0*/  DADD R40, R40, -1 ;  /* 0xbff0000028287429 */ /* 0x000fc80000000000 */
[----:B------:R-:W0:Y:S02]  /*50b0*/  MUFU.RCP64H R35, R47 ;  /* 0x0000002f00237308 */ /* 0x000e240000001800 */
[----:B0-----:R-:W-:-:S08]  /*50c0*/  DFMA R32, -R46, R34, 1 ;  /* 0x3ff000002e20742b */ /* 0x001fd00000000122 */
[----:B------:R-:W-:-:S08]  /*50d0*/  DFMA R32, R32, R32, R32 ;  /* 0x000000202020722b */ /* 0x000fd00000000020 */
[----:B------:R-:W-:-:S08]  /*50e0*/  DFMA R32, R34, R32, R34 ;  /* 0x000000202220722b */ /* 0x000fd00000000022 */
[----:B------:R-:W-:-:S08]  /*50f0*/  DMUL R34, R40, R32 ;  /* 0x0000002028227228 */ /* 0x000fd00000000000 */
[----:B------:R-:W-:-:S08]  /*5100*/  DFMA R34, R40, R32, R34 ;  /* 0x000000202822722b */ /* 0x000fd00000000022 */
[----:B------:R-:W-:Y:S02]  /*5110*/  DMUL R42, R34, R34 ;  /* 0x00000022222a7228 */ /* 0x000fe40000000000 */
[----:B------:R-:W-:-:S06]  /*5120*/  DADD R46, R40, -R34 ;  /* 0x00000000282e7229 */ /* 0x000fcc0000000822 */
[----:B------:R-:W-:Y:S01]  /*5130*/  DFMA R44, R42, UR4, R44 ;  /* 0x000000042a2c7c2b */ /* 0x000fe2000800002c */
[----:B------:R-:W-:Y:S01]  /*5140*/  UMOV UR4, 0x75488a3f ;  /* 0x75488a3f00047882 */ /* 0x000fe20000000000 */
[----:B------:R-:W-:Y:S01]  /*5150*/  UMOV UR5, 0x3ef3b20a ;  /* 0x3ef3b20a00057882 */ /* 0x000fe20000000000 */
[----:B------:R-:W-:-:S05]  /*5160*/  DADD R46, R46, R46 ;  /* 0x000000002e2e7229 */ /* 0x000fca000000002e */
[----:B------:R-:W-:Y:S01]  /*5170*/  DFMA R44, R42, R44, UR4 ;  /* 0x000000042a2c7e2b */ /* 0x000fe2000800002c */
[----:B------:R-:W-:Y:S01]  /*5180*/  UMOV UR4, 0xe4faecd5 ;  /* 0xe4faecd500047882 */ /* 0x000fe20000000000 */
[----:B------:R-:W-:Y:S01]  /*5190*/  UMOV UR5, 0x3f1745cd ;  /* 0x3f1745cd00057882 */ /* 0x000fe20000000000 */
[----:B------:R-:W-:-:S05]  /*51a0*/  DFMA R46, R40, -R34, R46 ;  /* 0x80000022282e722b */ /* 0x000fca000000002e */
[----:B------:R-:W-:Y:S01]  /*51b0*/  DFMA R44, R42, R44, UR4 ;  /* 0x000000042a2c7e2b */ /* 0x000fe2000800002c */
[----:B------:R-:W-:Y:S01]  /*51c0*/  UMOV UR4, 0x258a578b ;  /* 0x258a578b00047882 */ /* 0x000fe20000000000 */
[----:B------:R-:W-:Y:S01]  /*51d0*/  UMOV UR5, 0x3f3c71c7 ;  /* 0x3f3c71c700057882 */ /* 0x000fe20000000000 */
[----:B------:R-:W-:-:S05]  /*51e0*/  DMUL R32, R32, R46 ;  /* 0x0000002e20207228 */ /* 0x000fca0000000000 */
[----:B------:R-:W-:Y:S01]  /*51f0*/  DFMA R44, R42, R44, UR4 ;  /* 0x000000042a2c7e2b */ /* 0x000fe2000800002c */
[----:B------:R-:W-:Y:S01]  /*5200*/  UMOV UR4, 0x9242b910 ;  /* 0x9242b91000047882 */ /* 0x000fe20000000000 */
[----:B------:R-:W-:-:S03]  /*5210*/  UMOV UR5, 0x3f624924 ;  /* 0x3f62492400057882 */ /* 0x000fc60000000000 */
[----:B------:R-:W-:Y:S02]  /*5220*/  VIADD R37, R33, 0x100000 ;  /* 0x0010000021257836 */ /* 0x000fe40000000000 */
[----:B------:R-:W-:Y:S01]  /*5230*/  IMAD.MOV.U32 R36, RZ, RZ, R32 ;  /* 0x000000ffff247224 */ /* 0x000fe200078e0020 */
[----:B------:R-:W-:Y:S01]  /*5240*/  DFMA R44, R42, R44, UR4 ;  /* 0x000000042a2c7e2b */ /* 0x000fe2000800002c */
[----:B------:R-:W-:Y:S01]  /*5250*/  UMOV UR4, 0x99999dfb ;  /* 0x99999dfb00047882 */ /* 0x000fe20000000000 */
[----:B------:R-:W-:-:S06]  /*5260*/  UMOV UR5, 0x3f899999 ;  /* 0x3f89999900057882 */ /* 0x000fcc0000000000 */
[----:B------:R-:W-:Y:S01]  /*5270*/  DFMA R44, R42, R44, UR4 ;  /* 0x000000042a2c7e2b */ /* 0x000fe2000800002c */
[----:B------:R-:W-:Y:S01]  /*5280*/  UMOV UR4, 0x55555555 ;  /* 0x5555555500047882 */ /* 0x000fe20000000000 */
[----:B------:R-:W-:-:S06]  /*5290*/  UMOV UR5, 0x3fb55555 ;  /* 0x3fb5555500057882 */ /* 0x000fcc0000000000 */
[----:B------:R-:W-:-:S08]  /*52a0*/  DFMA R40, R42, R44, UR4 ;  /* 0x000000042a287e2b */ /* 0x000fd0000800002c */
[----:B------:R-:W-:Y:S01]  /*52b0*/  DADD R46, -R40, UR4 ;  /* 0x00000004282e7e29 */ /* 0x000fe20008000100 */
[----:B------:R-:W-:Y:S01]  /*52c0*/  UMOV UR4, 0xb9e7b0 ;  /* 0x00b9e7b000047882 */ /* 0x000fe20000000000 */
[----:B------:R-:W-:-:S06]  /*52d0*/  UMOV UR5, 0x3c46a4cb ;  /* 0x3c46a4cb00057882 */ /* 0x000fcc0000000000 */
[----:B------:R-:W-:Y:S02]  /*52e0*/  DFMA R42, R42, R44, R46 ;  /* 0x0000002c2a2a722b */ /* 0x000fe4000000002e */
[----:B------:R-:W-:-:S06]  /*52f0*/  DMUL R44, R34, R34 ;  /* 0x00000022222c7228 */ /* 0x000fcc0000000000 */
[----:B------:R-:W-:Y:S01]  /*5300*/  DADD R42, R42, -UR4 ;  /* 0x800000042a2a7e29 */ /* 0x000fe20008000000 */
[----:B------:R-:W-:Y:S01]  /*5310*/  UMOV UR4, 0x80000000 ;  /* 0x8000000000047882 */ /* 0x000fe20000000000 */
[----:B------:R-:W-:Y:S01]  /*5320*/  DFMA R46, R34, R34, -R44 ;  /* 0x00000022222e722b */ /* 0x000fe2000000082c */
[----:B------:R-:W-:-:S07]  /*5330*/  UMOV UR5, 0x43300000 ;  /* 0x4330000000057882 */ /* 0x000fce0000000000 */
[C---:B------:R-:W-:Y:S02]  /*5340*/  DFMA R46, R34.reuse, R36, R46 ;  /* 0x00000024222e722b */ /* 0x040fe4000000002e */
[----:B------:R-:W-:-:S08]  /*5350*/  DMUL R36, R34, R44 ;  /* 0x0000002c22247228 */ /* 0x000fd00000000000 */
[----:B------:R-:W-:-:S08]  /*5360*/  DFMA R52, R34, R44, -R36 ;  /* 0x0000002c2234722b */ /* 0x000fd00000000824 */
[----:B------:R-:W-:Y:S02]  /*5370*/  DFMA R52, R32, R44, R52 ;  /* 0x0000002c2034722b */ /* 0x000fe40000000034 */
[----:B------:R-:W-:-:S06]  /*5380*/  DADD R44, R40, R42 ;  /* 0x00000000282c7229 */ /* 0x000fcc000000002a */
[----:B------:R-:W-:Y:S02]  /*5390*/  DFMA R46, R34, R46, R52 ;  /* 0x0000002e222e722b */ /* 0x000fe40000000034 */
[----:B------:R-:W-:-:S08]  /*53a0*/  DADD R40, R40, -R44 ;  /* 0x0000000028287229 */ /* 0x000fd0000000082c */
[----:B------:R-:W-:Y:S02]  /*53b0*/  DADD R42, R42, R40 ;  /* 0x000000002a2a7229 */ /* 0x000fe40000000028 */
[----:B------:R-:W-:-:S08]  /*53c0*/  DMUL R40, R44, R36 ;  /* 0x000000242c287228 */ /* 0x000fd00000000000 */
[----:B------:R-:W-:-:S08]  /*53d0*/  DFMA R52, R44, R36, -R40 ;  /* 0x000000242c34722b */ /* 0x000fd00000000828 */
[----:B------:R-:W-:-:S08]  /*53e0*/  DFMA R44, R44, R46, R52 ;  /* 0x0000002e2c2c722b */ /* 0x000fd00000000034 */
[----:B------:R-:W-:-:S08]  /*53f0*/  DFMA R44, R42, R36, R44 ;  /* 0x000000242a2c722b */ /* 0x000fd0000000002c */
[----:B------:R-:W-:-:S08]  /*5400*/  DADD R42, R40, R44 ;  /* 0x00000000282a7229 */ /* 0x000fd0000000002c */
[--C-:B------:R-:W-:Y:S02]  /*5410*/  DADD R36, R34, R42.reuse ;  /* 0x0000000022247229 */ /* 0x100fe4000000002a */
[----:B------:R-:W-:-:S06]  /*5420*/  DADD R40, R40, -R42 ;  /* 0x0000000028287229 */ /* 0x000fcc000000082a */
[----:B------:R-:W-:Y:S02]  /*5430*/  DADD R34, R34, -R36 ;  /* 0x0000000022227229 */ /* 0x000fe40000000824 */
[----:B------:R-:W-:-:S06]  /*5440*/  DADD R40, R44, R40 ;  /* 0x000000002c287229 */ /* 0x000fcc0000000028 */
[----:B------:R-:W-:-:S08]  /*5450*/  DADD R34, R42, R34 ;  /* 0x000000002a227229 */ /* 0x000fd00000000022 */
[----:B------:R-:W-:Y:S01]  /*5460*/  DADD R34, R40, R34 ;  /* 0x0000000028227229 */ /* 0x000fe20000000022 */
[C---:B------:R-:W-:Y:S02]  /*5470*/  VIADD R40, R17.reuse, 0xfffffc01 ;  /* 0xfffffc0111287836 */ /* 0x040fe40000000000 */
[----:B------:R-:W-:-:S05]  /*5480*/  @P2 VIADD R40, R17, 0xfffffc02 ;  /* 0xfffffc0211282836 */ /* 0x000fca0000000000 */
[----:B------:R-:W-:Y:S01]  /*5490*/  DADD R42, R32, R34 ;  /* 0x00000000202a7229 */ /* 0x000fe20000000022 */
[----:B------:R-:W-:Y:S01]  /*54a0*/  LOP3.LUT R34, R40, 0x80000000, RZ, 0x3c, !PT ;  /* 0x8000000028227812 */ /* 0x000fe200078e3cff */
[----:B------:R-:W-:-:S06]  /*54b0*/  IMAD.MOV.U32 R35, RZ, RZ, 0x43300000 ;  /* 0x43300000ff237424 */ /* 0x000fcc00078e00ff */
[----:B------:R-:W-:Y:S02]  /*54c0*/  DADD R40, R36, R42 ;  /* 0x0000000024287229 */ /* 0x000fe4000000002a */
[----:B------:R-:W-:Y:S01]  /*54d0*/  DADD R34, R34, -UR4 ;  /* 0x8000000422227e29 */ /* 0x000fe20008000000 */
[----:B------:R-:W-:Y:S01]  /*54e0*/  UMOV UR4, 0xfefa39ef ;  /* 0xfefa39ef00047882 */ /* 0x000fe20000000000 */
[----:B------:R-:W-:-:S04]  /*54f0*/  UMOV UR5, 0x3fe62e42 ;  /* 0x3fe62e4200057882 */ /* 0x000fc80000000000 */
[--C-:B------:R-:W-:Y:S02]  /*5500*/  DADD R44, R36, -R40.reuse ;  /* 0x00000000242c7229 */ /* 0x100fe40000000828 */
[----:B------:R-:W-:-:S06]  /*5510*/  DFMA R32, R34, UR4, R40 ;  /* 0x0000000422207c2b */ /* 0x000fcc0008000028 */
[----:B------:R-:W-:Y:S02]  /*5520*/  DADD R44, R42, R44 ;  /* 0x000000002a2c7229 */ /* 0x000fe4000000002c */
[----:B------:R-:W-:Y:S01]  /*5530*/  DFMA R36, R34, -UR4, R32 ;  /* 0x8000000422247c2b */ /* 0x000fe20008000020 */
[----:B------:R-:W-:Y:S02]  /*5540*/  IMAD.MOV.U32 R43, RZ, RZ, R3 ;  /* 0x000000ffff2b7224 */ /* 0x000fe400078e0003 */
[----:B------:R-:W-:Y:S02]  /*5550*/  IMAD.MOV.U32 R42, RZ, RZ, R0 ;  /* 0x000000ffff2a7224 */ /* 0x000fe400078e0000 */
[C---:B------:R-:W-:Y:S01]  /*5560*/  IMAD.SHL.U32 R0, R43.reuse, 0x2, RZ ;  /* 0x000000022b007824 */ /* 0x040fe200078e00ff */
[----:B------:R-:W-:Y:S02]  /*5570*/  LOP3.LUT R3, R43, 0xff0fffff, RZ, 0xc0, !PT ;  /* 0xff0fffff2b037812 */ /* 0x000fe400078ec0ff */
[----:B------:R-:W-:-:S02]  /*5580*/  DADD R36, -R40, R36 ;  /* 0x0000000028247229 */ /* 0x000fc40000000124 */
[----:B------:R-:W-:-:S04]  /*5590*/  ISETP.GT.U32.AND P1, PT, R0, -0x2000001, PT ;  /* 0xfdffffff0000780c */ /* 0x000fc80003f24070 */
[----:B------:R-:W-:Y:S02]  /*55a0*/  SEL R43, R3, R43, P1 ;  /* 0x0000002b032b7207 */ /* 0x000fe40000800000 */
[----:B------:R-:W-:-:S08]  /*55b0*/  DADD R36, R44, -R36 ;  /* 0x000000002c247229 */ /* 0x000fd00000000824 */
[----:B------:R-:W-:-:S08]  /*55c0*/  DFMA R34, R34, UR6, R36 ;  /* 0x0000000622227c2b */ /* 0x000fd00008000024 */
[----:B------:R-:W-:-:S08]  /*55d0*/  DADD R36, R32, R34 ;  /* 0x0000000020247229 */ /* 0x000fd00000000022 */
[----:B------:R-:W-:Y:S02]  /*55e0*/  DADD R32, R32, -R36 ;  /* 0x0000000020207229 */ /* 0x000fe40000000824 */
[----:B------:R-:W-:-:S06]  /*55f0*/  DMUL R44, R36, R42 ;  /* 0x0000002a242c7228 */ /* 0x000fcc0000000000 */
[----:B------:R-:W-:Y:S02]  /*5600*/  DADD R32, R34, R32 ;  /* 0x0000000022207229 */ /* 0x000fe40000000020 */
[----:B------:R-:W-:-:S08]  /*5610*/  DFMA R36, R36, R42, -R44 ;  /* 0x0000002a2424722b */ /* 0x000fd0000000082c */
[----:B------:R-:W-:Y:S01]  /*5620*/  DFMA R42, R32, R42, R36 ;  /* 0x0000002a202a722b */ /* 0x000fe20000000024 */
[----:B------:R-:W-:Y:S02]  /*5630*/  IMAD.MOV.U32 R32, RZ, RZ, 0x652b82fe ;  /* 0x652b82feff207424 */ /* 0x000fe400078e00ff */
[----:B------:R-:W-:-:S05]  /*5640*/  IMAD.MOV.U32 R33, RZ, RZ, 0x3ff71547 ;  /* 0x3ff71547ff217424 */ /* 0x000fca00078e00ff */
[----:B------:R-:W-:-:S08]  /*5650*/  DADD R34, R44, R42 ;  /* 0x000000002c227229 */ /* 0x000fd0000000002a */
[----:B------:R-:W-:Y:S02]  /*5660*/  DFMA R32, R34, R32, 6.75539944105574400000e+15 ;  /* 0x433800002220742b */ /* 0x000fe40000000020 */
[----:B------:R-:W-:Y:S01]  /*5670*/  FSETP.GEU.AND P1, PT, |R35|, 4.1917929649353027344, PT ;  /* 0x4086232b2300780b */ /* 0x000fe20003f2e200 */
[----:B------:R-:W-:-:S05]  /*5680*/  DADD R44, R44, -R34 ;  /* 0x000000002c2c7229 */ /* 0x000fca0000000822 */
[----:B------:R-:W-:-:S03]  /*5690*/  DADD R36, R32, -6.75539944105574400000e+15 ;  /* 0xc338000020247429 */ /* 0x000fc60000000000 */
[----:B------:R-:W-:-:S05]  /*56a0*/  DADD R42, R42, R44 ;  /* 0x000000002a2a7229 */ /* 0x000fca000000002c */
[----:B------:R-:W-:Y:S01]  /*56b0*/  DFMA R40, R36, -UR4, R34 ;  /* 0x8000000424287c2b */ /* 0x000fe20008000022 */
[----:B------:R-:W-:Y:S01]  /*56c0*/  UMOV UR4, 0x3b39803f ;  /* 0x3b39803f00047882 */ /* 0x000fe20000000000 */
[----:B------:R-:W-:-:S06]  /*56d0*/  UMOV UR5, 0x3c7abc9e ;  /* 0x3c7abc9e00057882 */ /* 0x000fcc0000000000 */
[----:B------:R-:W-:Y:S01]  /*56e0*/  DFMA R40, R36, -UR4, R40 ;  /* 0x8000000424287c2b */ /* 0x000fe20008000028 */
[----:B------:R-:W-:Y:S01]  /*56f0*/  UMOV UR4, 0x69ce2bdf ;  /* 0x69ce2bdf00047882 */ /* 0x000fe20000000000 */
[----:B------:R-:W-:Y:S01]  /*5700*/  IMAD.MOV.U32 R36, RZ, RZ, -0x35dec16 ;  /* 0xfca213eaff247424 */ /* 0x000fe200078e00ff */
[----:B------:R-:W-:Y:S01]  /*5710*/  UMOV UR5, 0x3e5ade15 ;  /* 0x3e5ade1500057882 */ /* 0x000fe20000000000 */
[----:B------:R-:W-:-:S06]  /*5720*/  IMAD.MOV.U32 R37, RZ, RZ, 0x3e928af3 ;  /* 0x3e928af3ff257424 */ /* 0x000fcc00078e00ff */
[----:B------:R-:W-:Y:S01]  /*5730*/  DFMA R36, R40, UR4, R36 ;  /* 0x0000000428247c2b */ /* 0x000fe20008000024 */
[----:B------:R-:W-:Y:S01]  /*5740*/  UMOV UR4, 0x62401315 ;  /* 0x6240131500047882 */ /* 0x000fe20000000000 */
[----:B------:R-:W-:-:S06]  /*5750*/  UMOV UR5, 0x3ec71dee ;  /* 0x3ec71dee00057882 */ /* 0x000fcc0000000000 */
[----:B------:R-:W-:Y:S01]  /*5760*/  DFMA R36, R40, R36, UR4 ;  /* 0x0000000428247e2b */ /* 0x000fe20008000024 */
        /* <DEDUP_REMOVED lines=20> */
[----:B------:R-:W-:-:S08]  /*58b0*/  DFMA R36, R40, R36, UR4 ;  /* 0x0000000428247e2b */ /* 0x000fd00008000024 */
[----:B------:R-:W-:-:S08]  /*58c0*/  DFMA R36, R40, R36, 1 ;  /* 0x3ff000002824742b */ /* 0x000fd00000000024 */
[----:B------:R-:W-:-:S10]  /*58d0*/  DFMA R36, R40, R36, 1 ;  /* 0x3ff000002824742b */ /* 0x000fd40000000024 */
[----:B------:R-:W-:Y:S02]  /*58e0*/  IMAD R41, R32, 0x100000, R37 ;  /* 0x0010000020297824 */ /* 0x000fe400078e0225 */
[----:B------:R-:W-:Y:S01]  /*58f0*/  IMAD.MOV.U32 R40, RZ, RZ, R36 ;  /* 0x000000ffff287224 */ /* 0x000fe200078e0024 */
[----:B------:R-:W-:Y:S06]  /*5900*/  @!P1 BRA `(.L_x_61) ;  /* 0x0000000000309947 */ /* 0x000fec0003800000 */
[----:B------:R-:W-:Y:S01]  /*5910*/  FSETP.GEU.AND P1, PT, |R35|, 4.2275390625, PT ;  /* 0x408748002300780b */ /* 0x000fe20003f2e200 */
[C---:B------:R-:W-:Y:S02]  /*5920*/  DADD R40, R34.reuse, +INF ;  /* 0x7ff0000022287429 */ /* 0x040fe40000000000 */
[----:B------:R-:W-:-:S08]  /*5930*/  DSETP.GEU.AND P2, PT, R34, RZ, PT ;  /* 0x000000ff2200722a */ /* 0x000fd00003f4e000 */
[----:B------:R-:W-:Y:S02]  /*5940*/  FSEL R40, R40, RZ, P2 ;  /* 0x000000ff28287208 */ /* 0x000fe40001000000 */
[----:B------:R-:W-:Y:S02]  /*5950*/  @!P1 LEA.HI R0, R32, R32, RZ, 0x1 ;  /* 0x0000002020009211 */ /* 0x000fe400078f08ff */
[----:B------:R-:W-:Y:S02]  /*5960*/  FSEL R41, R41, RZ, P2 ;  /* 0x000000ff29297208 */ /* 0x000fe40001000000 */
[----:B------:R-:W-:-:S05]  /*5970*/  @!P1 SHF.R.S32.HI R3, RZ, 0x1, R0 ;  /* 0x00000001ff039819 */ /* 0x000fca0000011400 */
[----:B------:R-:W-:Y:S02]  /*5980*/  @!P1 IMAD.IADD R32, R32, 0x1, -R3 ;  /* 0x0000000120209824 */ /* 0x000fe400078e0a03 */
[----:B------:R-:W-:-:S03]  /*5990*/  @!P1 IMAD R37, R3, 0x100000, R37 ;  /* 0x0010000003259824 */ /* 0x000fc600078e0225 */
[----:B------:R-:W-:Y:S01]  /*59a0*/  @!P1 LEA R33, R32, 0x3ff00000, 0x14 ;  /* 0x3ff0000020219811 */ /* 0x000fe200078ea0ff */
[----:B------:R-:W-:-:S06]  /*59b0*/  @!P1 IMAD.MOV.U32 R32, RZ, RZ, RZ ;  /* 0x000000ffff209224 */ /* 0x000fcc00078e00ff */
[----:B------:R-:W-:-:S11]  /*59c0*/  @!P1 DMUL R40, R36, R32 ;  /* 0x0000002024289228 */ /* 0x000fd60000000000 */
.L_x_61:
[----:B------:R-:W-:Y:S01]  /*59d0*/  DFMA R42, R42, R40, R40 ;  /* 0x000000282a2a722b */ /* 0x000fe20000000028 */
[----:B------:R-:W-:Y:S01]  /*59e0*/  IMAD.MOV.U32 R32, RZ, RZ, R18 ;  /* 0x000000ffff207224 */ /* 0x000fe200078e0012 */
[----:B------:R-:W-:Y:S01]  /*59f0*/  DSETP.NEU.AND P1, PT, |R40|, +INF , PT ;  /* 0x7ff000002800742a */ /* 0x000fe20003f2d200 */
[----:B------:R-:W-:-:S07]  /*5a00*/  IMAD.MOV.U32 R33, RZ, RZ, 0x0 ;  /* 0x00000000ff217424 */ /* 0x000fce00078e00ff */
[----:B------:R-:W-:Y:S02]  /*5a10*/  FSEL R40, R40, R42, !P1 ;  /* 0x0000002a28287208 */ /* 0x000fe40004800000 */
[----:B------:R-:W-:Y:S01]  /*5a20*/  FSEL R41, R41, R43, !P1 ;  /* 0x0000002b29297208 */ /* 0x000fe20004800000 */
[----:B------:R-:W-:Y:S06]  /*5a30*/  RET.REL.NODEC R32 `(_Z9GillespiePiiPfiS_ffiP17curandStateMtgp32) ;  /* 0xffffffa420707950 */ /* 0x000fec0003c3ffff */
.L_x_62:
[----:B------:R-:W-:-:S00]  /*5a40*/  BRA `(.L_x_62) ;  /* 0xfffffffc00fc7947 */ /* 0x000fc0000383ffff */
[----:B------:R-:W-:-:S00]  /*5a50*/  NOP ;  /* 0x0000000000007918 */ /* 0x000fc00000000000 */
        /* <DEDUP_REMOVED lines=10> */
.L_x_64:


//--------------------- .nv.global.init           --------------------------
	.section	.nv.global.init,"aw",@progbits
	.align	4
.nv.global.init:
	.type		mrg32k3aM1SubSeq,@object
	.size		mrg32k3aM1SubSeq,(mrg32k3aM2SubSeq - mrg32k3aM1SubSeq)
mrg32k3aM1SubSeq:
        /*0000*/ 	.byte	0x0b, 0xcc, 0xee, 0x04, 0x73, 0x29, 0x8b, 0x6f, 0xf6, 0x53, 0x03, 0xf6, 0x23, 0xf6, 0xea, 0xda
        /* <DEDUP_REMOVED lines=125> */
	.type		mrg32k3aM2SubSeq,@object
	.size		mrg32k3aM2SubSeq,(mrg32k3aM1 - mrg32k3aM2SubSeq)
mrg32k3aM2SubSeq:
        /* <DEDUP_REMOVED lines=126> */
	.type		mrg32k3aM1,@object
	.size		mrg32k3aM1,(mrg32k3aM1Seq - mrg32k3aM1)
mrg32k3aM1:
        /* <DEDUP_REMOVED lines=144> */
	.type		mrg32k3aM1Seq,@object
	.size		mrg32k3aM1Seq,(mrg32k3aM2 - mrg32k3aM1Seq)
mrg32k3aM1Seq:
        /* <DEDUP_REMOVED lines=144> */
	.type		mrg32k3aM2,@object
	.size		mrg32k3aM2,(mrg32k3aM2Seq - mrg32k3aM2)
mrg32k3aM2:
        /* <DEDUP_REMOVED lines=144> */
	.type		mrg32k3aM2Seq,@object
	.size		mrg32k3aM2Seq,(precalc_xorwow_matrix - mrg32k3aM2Seq)
mrg32k3aM2Seq:
        /* <DEDUP_REMOVED lines=144> */
	.type		precalc_xorwow_matrix,@object
	.size		precalc_xorwow_matrix,(precalc_xorwow_offset_matrix - precalc_xorwow_matrix)
precalc_xorwow_matrix:
        /* <DEDUP_REMOVED lines=6400> */
	.type		precalc_xorwow_offset_matrix,@object
	.size		precalc_xorwow_offset_matrix,(.L_1 - precalc_xorwow_offset_matrix)
precalc_xorwow_offset_matrix:
        /* <DEDUP_REMOVED lines=6400> */
.L_1:


//--------------------- .nv.shared.reserved.0     --------------------------
	.section	.nv.shared.reserved.0,"aw",@nobits
	.weak		__nv_reservedSMEM_offset_0_alias
	.size		__nv_reservedSMEM_offset_0_alias, 0, 64
	.other		__nv_reservedSMEM_offset_0_alias,@"STO_CUDA_RESERVED_SHARED STV_DEFAULT"
__nv_reservedSMEM_offset_0_alias:
	.zero		0
	.zero		64


//--------------------- .nv.constant0._Z9GillespiePiiPfiS_ffiP17curandStateMtgp32 --------------------------
	.section	.nv.constant0._Z9GillespiePiiPfiS_ffiP17curandStateMtgp32,"a",@progbits
	.sectionflags	@""
	.align	4
.nv.constant0._Z9GillespiePiiPfiS_ffiP17curandStateMtgp32:
	.zero		960


//--------------------- SYMBOLS --------------------------

	.type		.nv.reservedSmem.offset0,@object
	.size		.nv.reservedSmem.offset0,0x4
	.type		malloc,@function
